	.headerflags	@"EF_CUDA_TEXMODE_UNIFIED EF_CUDA_64BIT_ADDRESS EF_CUDA_SM80 EF_CUDA_VIRTUAL_SM(EF_CUDA_SM80)"
	.elftype	@"ET_EXEC"


//--------------------- .nv.info                  --------------------------
	.section	.nv.info,"",@"SHT_CUDA_INFO"
	.align	4


	//----- nvinfo : EIATTR_REGCOUNT
	.align		4
        /*0000*/ 	.byte	0x04, 0x2f
        /*0002*/ 	.short	(.L_1 - .L_0)
	.align		4
.L_0:
        /*0004*/ 	.word	index@(candidate3)
        /*0008*/ 	.word	0x00000048


	//----- nvinfo : EIATTR_MAX_STACK_SIZE
	.align		4
.L_1:
        /*000c*/ 	.byte	0x04, 0x23
        /*000e*/ 	.short	(.L_3 - .L_2)
	.align		4
.L_2:
        /*0010*/ 	.word	index@(candidate3)
        /*0014*/ 	.word	0x00000000


	//----- nvinfo : EIATTR_MIN_STACK_SIZE
	.align		4
.L_3:
        /*0018*/ 	.byte	0x04, 0x12
        /*001a*/ 	.short	(.L_5 - .L_4)
	.align		4
.L_4:
        /*001c*/ 	.word	index@(candidate3)
        /*0020*/ 	.word	0x00000000


	//----- nvinfo : EIATTR_FRAME_SIZE
	.align		4
.L_5:
        /*0024*/ 	.byte	0x04, 0x11
        /*0026*/ 	.short	(.L_7 - .L_6)
	.align		4
.L_6:
        /*0028*/ 	.word	index@(candidate3)
        /*002c*/ 	.word	0x00000000
.L_7:


//--------------------- .nv.info.candidate3       --------------------------
	.section	.nv.info.candidate3,"",@"SHT_CUDA_INFO"
	.align	4


	//----- nvinfo : EIATTR_CUDA_API_VERSION
	.align		4
        /*0000*/ 	.byte	0x04, 0x37
        /*0002*/ 	.short	(.L_9 - .L_8)
.L_8:
        /*0004*/ 	.word	0x00000075


	//----- nvinfo : EIATTR_SW2861232_WAR
	.align		4
.L_9:
        /*0008*/ 	.byte	0x01, 0x35
	.zero		2


	//----- nvinfo : EIATTR_PARAM_CBANK
	.align		4
        /*000c*/ 	.byte	0x04, 0x0a
        /*000e*/ 	.short	(.L_11 - .L_10)
	.align		4
.L_10:
        /*0010*/ 	.word	index@(.nv.constant0.candidate3)
        /*0014*/ 	.short	0x0160
        /*0016*/ 	.short	0x0018


	//----- nvinfo : EIATTR_CBANK_PARAM_SIZE
	.align		4
.L_11:
        /*0018*/ 	.byte	0x03, 0x19
        /*001a*/ 	.short	0x0018


	//----- nvinfo : EIATTR_KPARAM_INFO
	.align		4
        /*001c*/ 	.byte	0x04, 0x17
        /*001e*/ 	.short	(.L_13 - .L_12)
.L_12:
        /*0020*/ 	.word	0x00000000
        /*0024*/ 	.short	0x0002
        /*0026*/ 	.short	0x0010
        /*0028*/ 	.byte	0x00, 0xf0, 0x21, 0x00


	//----- nvinfo : EIATTR_KPARAM_INFO
	.align		4
.L_13:
        /*002c*/ 	.byte	0x04, 0x17
        /*002e*/ 	.short	(.L_15 - .L_14)
.L_14:
        /*0030*/ 	.word	0x00000000
        /*0034*/ 	.short	0x0001
        /*0036*/ 	.short	0x0008
        /*0038*/ 	.byte	0x00, 0xf0, 0x21, 0x00


	//----- nvinfo : EIATTR_KPARAM_INFO
	.align		4
.L_15:
        /*003c*/ 	.byte	0x04, 0x17
        /*003e*/ 	.short	(.L_17 - .L_16)
.L_16:
        /*0040*/ 	.word	0x00000000
        /*0044*/ 	.short	0x0000
        /*0046*/ 	.short	0x0000
        /*0048*/ 	.byte	0x00, 0xf0, 0x21, 0x00


	//----- nvinfo : EIATTR_MAXREG_COUNT
	.align		4
.L_17:
        /*004c*/ 	.byte	0x03, 0x1b
        /*004e*/ 	.short	0x0080


	//----- nvinfo : EIATTR_EXIT_INSTR_OFFSETS
	.align		4
        /*0050*/ 	.byte	0x04, 0x1c
        /*0052*/ 	.short	(.L_19 - .L_18)


	//   ....[0]....
.L_18:
        /*0054*/ 	.word	0x00002d30


	//----- nvinfo : EIATTR_MAX_THREADS
	.align		4
.L_19:
        /*0058*/ 	.byte	0x04, 0x05
        /*005a*/ 	.short	(.L_21 - .L_20)
.L_20:
        /*005c*/ 	.word	0x00000188
        /*0060*/ 	.word	0x00000001
        /*0064*/ 	.word	0x00000001
.L_21:


//--------------------- .nv.rel.action            --------------------------
	.section	.nv.rel.action,"",@"SHT_CUDA_RELOCINFO"
	.align	8
	.sectionentsize	8
        /*0000*/ 	.byte	0x4b, 0x00, 0x00, 0x00, 0x00, 0x00, 0x00, 0x00, 0x00, 0x02, 0x02, 0x08, 0x10, 0x0a, 0x2f, 0x22
        /* <DEDUP_REMOVED lines=13> */


//--------------------- .nv.constant0.candidate3  --------------------------
	.section	.nv.constant0.candidate3,"a",@progbits
	.align	4
.nv.constant0.candidate3:
	.zero		376


//--------------------- .text.candidate3          --------------------------
	.section	.text.candidate3,"ax",@progbits
	.sectionflags	@"SHF_BARRIERS=1"
	.sectioninfo	@"SHI_REGISTERS=72"
	.align	128
        .global         candidate3
        .type           candidate3,@function
        .size           candidate3,(.L_x_3 - candidate3)
        .other          candidate3,@"STO_CUDA_ENTRY STV_DEFAULT"
candidate3:
.text.candidate3:
[----:B------:R-:W-:-:S02]  /*0000*/  MOV R1, c[0x0][0x28] ;  /* 0x00000a0000017a02 */ /* 0x000fc40000000f00 */
[----:B------:R-:W0:Y:S01]  /*0010*/  S2R R0, SR_TID.X ;  /* 0x0000000000007919 */ /* 0x000e220000002100 */
[----:B------:R-:W-:Y:S01]  /*0020*/  HFMA2.MMA R49, -RZ, RZ, 0, 0 ;  /* 0x00000000ff317435 */ /* 0x000fe200000001ff */
[----:B------:R-:W-:Y:S01]  /*0030*/  MOV R59, RZ ;  /* 0x000000ff003b7202 */ /* 0x000fe20000000f00 */
[----:B------:R-:W-:Y:S01]  /*0040*/  HFMA2.MMA R57, -RZ, RZ, 0, 0 ;  /* 0x00000000ff397435 */ /* 0x000fe200000001ff */
[----:B------:R-:W-:Y:S01]  /*0050*/  CS2R R14, SRZ ;  /* 0x00000000000e7805 */ /* 0x000fe2000001ff00 */
[----:B------:R-:W-:Y:S01]  /*0060*/  HFMA2.MMA R61, -RZ, RZ, 0, 0 ;  /* 0x00000000ff3d7435 */ /* 0x000fe200000001ff */
[----:B------:R-:W-:Y:S01]  /*0070*/  MOV R41, RZ ;  /* 0x000000ff00297202 */ /* 0x000fe20000000f00 */
[----:B------:R-:W-:Y:S01]  /*0080*/  HFMA2.MMA R39, -RZ, RZ, 0, 0 ;  /* 0x00000000ff277435 */ /* 0x000fe200000001ff */
[----:B------:R-:W-:Y:S01]  /*0090*/  CS2R R44, SRZ ;  /* 0x00000000002c7805 */ /* 0x000fe2000001ff00 */
[----:B------:R-:W-:Y:S01]  /*00a0*/  HFMA2.MMA R43, -RZ, RZ, 0, 0 ;  /* 0x00000000ff2b7435 */ /* 0x000fe200000001ff */
[----:B------:R-:W-:Y:S01]  /*00b0*/  CS2R R36, SRZ ;  /* 0x0000000000247805 */ /* 0x000fe2000001ff00 */
[----:B------:R-:W-:Y:S01]  /*00c0*/  CS2R R10, SRZ ;  /* 0x00000000000a7805 */ /* 0x000fe2000001ff00 */
[----:B------:R-:W-:Y:S01]  /*00d0*/  MOV R47, RZ ;  /* 0x000000ff002f7202 */ /* 0x000fe20000000f00 */
[----:B------:R-:W-:Y:S01]  /*00e0*/  ULDC.64 UR4, c[0x0][0x118] ;  /* 0x0000460000047ab9 */ /* 0x000fe20000000a00 */
[----:B------:R-:W-:Y:S01]  /*00f0*/  MOV R55, RZ ;  /* 0x000000ff00377202 */ /* 0x000fe20000000f00 */
[C---:B0-----:R-:W-:Y:S01]  /*0100*/  IMAD.HI R51, R0.reuse, 0x5397829d, RZ ;  /* 0x5397829d00337827 */ /* 0x041fe200078e02ff */
[----:B------:R-:W-:-:S02]  /*0110*/  SHF.L.U32 R7, R0, 0x3, RZ ;  /* 0x0000000300077819 */ /* 0x000fc400000006ff */
[C---:B------:R-:W-:Y:S02]  /*0120*/  IADD3 R3, R0.reuse, 0x8, RZ ;  /* 0x0000000800037810 */ /* 0x040fe40007ffe0ff */
[----:B------:R-:W-:Y:S02]  /*0130*/  SHF.R.U32.HI R2, RZ, 0x1f, R51 ;  /* 0x0000001fff027819 */ /* 0x000fe40000011633 */
[----:B------:R-:W-:Y:S02]  /*0140*/  IADD3 R5, R7, 0xc40, RZ ;  /* 0x00000c4007057810 */ /* 0x000fe40007ffe0ff */
[----:B------:R-:W-:Y:S02]  /*0150*/  LEA.HI.SX32 R51, R51, R2, 0x1b ;  /* 0x0000000233337211 */ /* 0x000fe400078fdaff */
[----:B------:R-:W-:Y:S02]  /*0160*/  LOP3.LUT R48, R0, 0x1f, RZ, 0xc0, !PT ;  /* 0x0000001f00307812 */ /* 0x000fe400078ec0ff */
[----:B------:R-:W-:Y:S01]  /*0170*/  LOP3.LUT R3, R3, 0x1f, RZ, 0xc0, !PT ;  /* 0x0000001f03037812 */ /* 0x000fe200078ec0ff */
[----:B------:R-:W-:Y:S01]  /*0180*/  IMAD R50, R51, -0x62, R0 ;  /* 0xffffff9e33327824 */ /* 0x000fe200078e0200 */
[----:B------:R-:W-:-:S02]  /*0190*/  LOP3.LUT R4, R7, 0xffffff00, RZ, 0xc0, !PT ;  /* 0xffffff0007047812 */ /* 0x000fc400078ec0ff */
[----:B------:R-:W-:-:S02]  /*01a0*/  LOP3.LUT R5, R5, 0xffffff00, RZ, 0xc0, !PT ;  /* 0xffffff0005057812 */ /* 0x000fc400078ec0ff */
.L_x_1:
[----:B------:R-:W0:Y:S04]  /*01b0*/  S2R R6, SR_CTAID.X ;  /* 0x0000000000067919 */ /* 0x000e280000002500 */
[----:B------:R-:W-:Y:S06]  /*01c0*/  BAR.SYNC 0x0 ;  /* 0x0000000000007b1d */ /* 0x000fec0000000000 */
[----:B------:R-:W-:-:S13]  /*01d0*/  ISETP.GT.AND P0, PT, R0, 0xef, PT ;  /* 0x000000ef0000780c */ /* 0x000fda0003f04270 */
[----:B------:R-:W-:Y:S02]  /*01e0*/  @!P0 IADD3 R2, R0, 0x10, RZ ;  /* 0x0000001000028810 */ /* 0x000fe40007ffe0ff */
[----:B0-----:R-:W-:Y:S02]  /*01f0*/  SHF.L.U32 R17, R6, 0xd, RZ ;  /* 0x0000000d06117819 */ /* 0x001fe400000006ff */
[----:B------:R-:W-:Y:S02]  /*0200*/  @!P0 IADD3 R8, R7, 0x1880, RZ ;  /* 0x0000188007088810 */ /* 0x000fe40007ffe0ff */
[----:B------:R-:W-:Y:S02]  /*0210*/  @!P0 LOP3.LUT R2, R2, 0x1f, RZ, 0xc0, !PT ;  /* 0x0000001f02028812 */ /* 0x000fe400078ec0ff */
[----:B------:R-:W-:Y:S02]  /*0220*/  LOP3.LUT R9, R17, 0xffffe000, R48, 0xe2, !PT ;  /* 0xffffe00011097812 */ /* 0x000fe400078ee230 */
[----:B------:R-:W-:-:S02]  /*0230*/  @!P0 LOP3.LUT R13, R8, 0xffffff00, RZ, 0xc0, !PT ;  /* 0xffffff00080d8812 */ /* 0x000fc400078ec0ff */
[----:B------:R-:W-:Y:S02]  /*0240*/  @!P0 LOP3.LUT R2, R17, 0xffffe000, R2, 0xe2, !PT ;  /* 0xffffe00011028812 */ /* 0x000fe400078ee202 */
[----:B------:R-:W-:Y:S01]  /*0250*/  IADD3 R8, R9, R4, RZ ;  /* 0x0000000409087210 */ /* 0x000fe20007ffe0ff */
[C---:B------:R-:W-:Y:S01]  /*0260*/  IMAD R9, R49.reuse, 0x1880, R0 ;  /* 0x0000188031097824 */ /* 0x040fe200078e0200 */
[----:B------:R-:W-:Y:S02]  /*0270*/  @!P0 IADD3 R12, R2, R13, RZ ;  /* 0x0000000d020c8210 */ /* 0x000fe40007ffe0ff */
[----:B------:R-:W-:Y:S02]  /*0280*/  SHF.L.U32 R20, R6, 0xd, RZ ;  /* 0x0000000d06147819 */ /* 0x000fe400000006ff */
[----:B------:R-:W-:Y:S02]  /*0290*/  MOV R2, 0x4 ;  /* 0x0000000400027802 */ /* 0x000fe40000000f00 */
[----:B------:R-:W-:-:S02]  /*02a0*/  LEA R13, R49, R8, 0x5 ;  /* 0x00000008310d7211 */ /* 0x000fc400078e28ff */
[----:B------:R-:W-:Y:S01]  /*02b0*/  LOP3.LUT R20, R20, 0xffffe000, R3, 0xe2, !PT ;  /* 0xffffe00014147812 */ /* 0x000fe200078ee203 */
[----:B------:R-:W-:Y:S01]  /*02c0*/  IMAD.WIDE R8, R9, R2, c[0x0][0x160] ;  /* 0x0000580009087625 */ /* 0x000fe200078e0202 */
[----:B------:R-:W-:-:S03]  /*02d0*/  @!P0 LEA R17, R49, R12, 0x5 ;  /* 0x0000000c31118211 */ /* 0x000fc600078e28ff */
[-C--:B------:R-:W-:Y:S01]  /*02e0*/  IMAD.WIDE R12, R13, R2.reuse, c[0x0][0x168] ;  /* 0x00005a000d0c7625 */ /* 0x080fe200078e0202 */
[----:B------:R-:W-:Y:S01]  /*02f0*/  IADD3 R20, R20, R5, RZ ;  /* 0x0000000514147210 */ /* 0x000fe20007ffe0ff */
[----:B------:R-:W2:Y:S02]  /*0300*/  LDG.E.CONSTANT R19, [R8.64] ;  /* 0x0000000408137981 */ /* 0x000ea4000c1e9900 */
[----:B------:R-:W-:Y:S02]  /*0310*/  @!P0 IMAD.WIDE R16, R17, R2, c[0x0][0x168] ;  /* 0x00005a0011108625 */ /* 0x000fe400078e0202 */
[----:B------:R0:W3:Y:S04]  /*0320*/  LDG.E.CONSTANT R18, [R12.64] ;  /* 0x000000040c127981 */ /* 0x0000e8000c1e9900 */
[----:B------:R1:W4:Y:S04]  /*0330*/  @!P0 LDG.E.CONSTANT R16, [R16.64] ;  /* 0x0000000410108981 */ /* 0x000328000c1e9900 */
[----:B------:R-:W5:Y:S01]  /*0340*/  LDG.E.CONSTANT R21, [R8.64+0x620] ;  /* 0x0006200408157981 */ /* 0x000f62000c1e9900 */
[----:B0-----:R-:W-:-:S03]  /*0350*/  LEA R13, R49, R20, 0x5 ;  /* 0x00000014310d7211 */ /* 0x001fc600078e28ff */
[----:B------:R-:W5:Y:S02]  /*0360*/  LDG.E.CONSTANT R23, [R8.64+0xc40] ;  /* 0x000c400408177981 */ /* 0x000f64000c1e9900 */
[----:B------:R-:W-:Y:S02]  /*0370*/  IMAD.WIDE R12, R13, R2, c[0x0][0x168] ;  /* 0x00005a000d0c7625 */ /* 0x000fe400078e0202 */
[----:B------:R-:W5:Y:S04]  /*0380*/  LDG.E.CONSTANT R25, [R8.64+0x1260] ;  /* 0x0012600408197981 */ /* 0x000f68000c1e9900 */
[----:B------:R-:W5:Y:S04]  /*0390*/  LDG.E.CONSTANT R27, [R8.64+0x1880] ;  /* 0x00188004081b7981 */ /* 0x000f68000c1e9900 */
[----:B------:R-:W5:Y:S04]  /*03a0*/  LDG.E.CONSTANT R29, [R8.64+0x1ea0] ;  /* 0x001ea004081d7981 */ /* 0x000f68000c1e9900 */
[----:B------:R-:W5:Y:S04]  /*03b0*/  LDG.E.CONSTANT R31, [R8.64+0x24c0] ;  /* 0x0024c004081f7981 */ /* 0x000f68000c1e9900 */
[----:B------:R-:W5:Y:S04]  /*03c0*/  LDG.E.CONSTANT R33, [R8.64+0x2ae0] ;  /* 0x002ae00408217981 */ /* 0x000f68000c1e9900 */
[----:B-1----:R-:W5:Y:S04]  /*03d0*/  LDG.E.CONSTANT R17, [R8.64+0x3100] ;  /* 0x0031000408117981 */ /* 0x002f68000c1e9900 */
[----:B------:R-:W5:Y:S04]  /*03e0*/  LDG.E.CONSTANT R35, [R8.64+0x3720] ;  /* 0x0037200408237981 */ /* 0x000f68000c1e9900 */
[----:B------:R-:W5:Y:S04]  /*03f0*/  LDG.E.CONSTANT R53, [R8.64+0x3d40] ;  /* 0x003d400408357981 */ /* 0x000f68000c1e9900 */
[----:B------:R-:W5:Y:S04]  /*0400*/  LDG.E.CONSTANT R63, [R8.64+0x4360] ;  /* 0x00436004083f7981 */ /* 0x000f68000c1e9900 */
[----:B------:R-:W5:Y:S04]  /*0410*/  LDG.E.CONSTANT R65, [R8.64+0x4980] ;  /* 0x0049800408417981 */ /* 0x000f68000c1e9900 */
[----:B------:R-:W5:Y:S04]  /*0420*/  LDG.E.CONSTANT R67, [R8.64+0x4fa0] ;  /* 0x004fa00408437981 */ /* 0x000f68000c1e9900 */
[----:B------:R-:W5:Y:S04]  /*0430*/  LDG.E.CONSTANT R69, [R8.64+0x55c0] ;  /* 0x0055c00408457981 */ /* 0x000f68000c1e9900 */
[----:B------:R-:W5:Y:S04]  /*0440*/  LDG.E.CONSTANT R28, [R8.64+0x5be0] ;  /* 0x005be004081c7981 */ /* 0x000f68000c1e9900 */
[----:B------:R-:W5:Y:S01]  /*0450*/  LDG.E.CONSTANT R30, [R12.64] ;  /* 0x000000040c1e7981 */ /* 0x000f62000c1e9900 */
[----:B------:R-:W-:-:S03]  /*0460*/  SHF.L.U32 R54, R51, 0x8, RZ ;  /* 0x0000000833367819 */ /* 0x000fc600000006ff */
[----:B--2---:R-:W-:Y:S04]  /*0470*/  STS [R0.X4], R19 ;  /* 0x0000001300007388 */ /* 0x004fe80000004800 */
[----:B---3--:R-:W-:Y:S04]  /*0480*/  STS [R0.X4+0x6200], R18 ;  /* 0x0062001200007388 */ /* 0x008fe80000004800 */
[----:B----4-:R-:W-:Y:S04]  /*0490*/  @!P0 STS [R0.X4+0x6e40], R16 ;  /* 0x006e401000008388 */ /* 0x010fe80000004800 */
[----:B-----5:R-:W-:Y:S04]  /*04a0*/  STS [R0.X4+0x620], R21 ;  /* 0x0006201500007388 */ /* 0x020fe80000004800 */
[----:B------:R-:W-:Y:S04]  /*04b0*/  STS [R0.X4+0xc40], R23 ;  /* 0x000c401700007388 */ /* 0x000fe80000004800 */
        /* <DEDUP_REMOVED lines=14> */
[----:B------:R-:W-:Y:S06]  /*05a0*/  BAR.SYNC 0x0 ;  /* 0x0000000000007b1d */ /* 0x000fec0000000000 */
[----:B------:R-:W-:Y:S04]  /*05b0*/  LDS.64 R8, [R50.X8] ;  /* 0x0000000032087984 */ /* 0x000fe80000008a00 */
[----:B------:R-:W0:Y:S04]  /*05c0*/  LDS.128 R24, [R54+0x6a00] ;  /* 0x006a000036187984 */ /* 0x000e280000000c00 */
[----:B------:R-:W1:Y:S04]  /*05d0*/  LDS.128 R20, [R54+0x6600] ;  /* 0x0066000036147984 */ /* 0x000e680000000c00 */
[----:B------:R-:W2:Y:S04]  /*05e0*/  LDS.64 R12, [R50.X8+0x310] ;  /* 0x00031000320c7984 */ /* 0x000ea80000008a00 */
[----:B------:R-:W3:Y:S04]  /*05f0*/  LDS.128 R28, [R54+0x6e00] ;  /* 0x006e0000361c7984 */ /* 0x000ee80000000c00 */
[----:B------:R-:W4:Y:S04]  /*0600*/  LDS.128 R16, [R54+0x6200] ;  /* 0x0062000036107984 */ /* 0x000f280000000c00 */
[----:B------:R-:W5:Y:S04]  /*0610*/  LDS.64 R52, [R50.X8+0x620] ;  /* 0x0006200032347984 */ /* 0x000f680000008a00 */
[----:B------:R-:W5:Y:S01]  /*0620*/  LDS.128 R32, [R54+0x6280] ;  /* 0x0062800036207984 */ /* 0x000f620000000c00 */
[----:B0-----:R-:W-:-:S02]  /*0630*/  FFMA R11, R8, R24, R11 ;  /* 0x00000018080b7223 */ /* 0x001fc4000000000b */
[----:B-1----:R-:W-:Y:S02]  /*0640*/  FFMA R39, R8, R20, R39 ;  /* 0x0000001408277223 */ /* 0x002fe40000000027 */
[C---:B--2---:R-:W-:Y:S02]  /*0650*/  FFMA R11, R12.reuse, R25, R11 ;  /* 0x000000190c0b7223 */ /* 0x044fe4000000000b */
[----:B------:R-:W-:Y:S02]  /*0660*/  FFMA R39, R12, R21, R39 ;  /* 0x000000150c277223 */ /* 0x000fe40000000027 */
[----:B---3--:R-:W-:Y:S02]  /*0670*/  FFMA R41, R8, R28, R41 ;  /* 0x0000001c08297223 */ /* 0x008fe40000000029 */
[----:B------:R-:W-:Y:S02]  /*0680*/  FFMA R14, R28, R9, R14 ;  /* 0x000000091c0e7223 */ /* 0x000fe4000000000e */
[----:B----4-:R-:W-:-:S02]  /*0690*/  FFMA R15, R16, R8, R15 ;  /* 0x00000008100f7223 */ /* 0x010fc4000000000f */
[----:B------:R-:W-:Y:S02]  /*06a0*/  FFMA R16, R16, R9, R43 ;  /* 0x0000000910107223 */ /* 0x000fe4000000002b */
[----:B-----5:R-:W-:Y:S02]  /*06b0*/  FFMA R28, R52, R26, R11 ;  /* 0x0000001a341c7223 */ /* 0x020fe4000000000b */
[----:B------:R-:W-:Y:S02]  /*06c0*/  FFMA R11, R12, R29, R41 ;  /* 0x0000001d0c0b7223 */ /* 0x000fe40000000029 */
[----:B------:R-:W-:Y:S01]  /*06d0*/  FFMA R55, R8, R32, R55 ;  /* 0x0000002008377223 */ /* 0x000fe20000000037 */
[----:B------:R-:W0:Y:S01]  /*06e0*/  LDS.128 R40, [R54+0x6a80] ;  /* 0x006a800036287984 */ /* 0x000e220000000c00 */
[----:B------:R-:W-:Y:S02]  /*06f0*/  FFMA R24, R24, R9, R37 ;  /* 0x0000000918187223 */ /* 0x000fe40000000025 */
[----:B------:R-:W-:-:S02]  /*0700*/  FFMA R58, R52, R22, R39 ;  /* 0x00000016343a7223 */ /* 0x000fc40000000027 */
[----:B------:R-:W-:Y:S02]  /*0710*/  FFMA R32, R32, R9, R36 ;  /* 0x0000000920207223 */ /* 0x000fe40000000024 */
[----:B------:R-:W1:Y:S01]  /*0720*/  LDS.128 R36, [R54+0x6680] ;  /* 0x0066800036247984 */ /* 0x000e620000000c00 */
[----:B------:R-:W-:Y:S02]  /*0730*/  FFMA R14, R29, R13, R14 ;  /* 0x0000000d1d0e7223 */ /* 0x000fe4000000000e */
[----:B------:R-:W-:Y:S02]  /*0740*/  FFMA R29, R52, R30, R11 ;  /* 0x0000001e341d7223 */ /* 0x000fe4000000000b */
[----:B------:R-:W-:Y:S02]  /*0750*/  FFMA R20, R20, R9, R47 ;  /* 0x0000000914147223 */ /* 0x000fe4000000002f */
[----:B------:R-:W-:-:S04]  /*0760*/  FFMA R24, R25, R13, R24 ;  /* 0x0000000d19187223 */ /* 0x000fc80000000018 */
[----:B------:R-:W-:Y:S02]  /*0770*/  FFMA R26, R26, R53, R24 ;  /* 0x000000351a1a7223 */ /* 0x000fe40000000018 */
[----:B------:R-:W-:Y:S01]  /*0780*/  LDS.64 R24, [R50.X8+0x930] ;  /* 0x0009300032187984 */ /* 0x000fe20000008a00 */
[----:B0-----:R-:W-:Y:S02]  /*0790*/  FFMA R61, R8, R40, R61 ;  /* 0x00000028083d7223 */ /* 0x001fe4000000003d */
[----:B------:R-:W-:Y:S02]  /*07a0*/  FFMA R40, R40, R9, R44 ;  /* 0x0000000928287223 */ /* 0x000fe4000000002c */
[----:B-1----:R-:W-:Y:S02]  /*07b0*/  FFMA R11, R8, R36, R45 ;  /* 0x00000024080b7223 */ /* 0x002fe4000000002d */
[----:B------:R-:W0:Y:S01]  /*07c0*/  LDS.128 R44, [R54+0x6e80] ;  /* 0x006e8000362c7984 */ /* 0x000e220000000c00 */
[----:B------:R-:W-:-:S02]  /*07d0*/  FFMA R30, R30, R53, R14 ;  /* 0x000000351e1e7223 */ /* 0x000fc4000000000e */
[----:B------:R-:W-:Y:S02]  /*07e0*/  FFMA R10, R36, R9, R10 ;  /* 0x00000009240a7223 */ /* 0x000fe4000000000a */
[C---:B------:R-:W-:Y:S02]  /*07f0*/  FFMA R55, R12.reuse, R33, R55 ;  /* 0x000000210c377223 */ /* 0x040fe40000000037 */
[C---:B------:R-:W-:Y:S02]  /*0800*/  FFMA R15, R12.reuse, R17, R15 ;  /* 0x000000110c0f7223 */ /* 0x040fe4000000000f */
[----:B------:R-:W-:Y:S02]  /*0810*/  FFMA R33, R13, R33, R32 ;  /* 0x000000210d217223 */ /* 0x000fe40000000020 */
[----:B------:R-:W-:Y:S02]  /*0820*/  FFMA R20, R21, R13, R20 ;  /* 0x0000000d15147223 */ /* 0x000fe40000000014 */
[----:B------:R-:W-:-:S02]  /*0830*/  FFMA R11, R12, R37, R11 ;  /* 0x000000250c0b7223 */ /* 0x000fc4000000000b */
[----:B------:R-:W-:Y:S02]  /*0840*/  FFMA R61, R12, R41, R61 ;  /* 0x000000290c3d7223 */ /* 0x000fe4000000003d */
[----:B------:R-:W-:Y:S02]  /*0850*/  FFMA R16, R17, R13, R16 ;  /* 0x0000000d11107223 */ /* 0x000fe40000000010 */
[C---:B------:R-:W-:Y:S02]  /*0860*/  FFMA R10, R13.reuse, R37, R10 ;  /* 0x000000250d0a7223 */ /* 0x040fe4000000000a */
[----:B------:R-:W-:Y:S02]  /*0870*/  FFMA R40, R13, R41, R40 ;  /* 0x000000290d287223 */ /* 0x000fe40000000028 */
[C---:B------:R-:W-:Y:S02]  /*0880*/  FFMA R32, R52.reuse, R34, R55 ;  /* 0x0000002234207223 */ /* 0x040fe40000000037 */
[----:B------:R-:W-:-:S02]  /*0890*/  FFMA R56, R52, R18, R15 ;  /* 0x0000001234387223 */ /* 0x000fc4000000000f */
[-C--:B------:R-:W-:Y:S02]  /*08a0*/  FFMA R34, R34, R53.reuse, R33 ;  /* 0x0000003522227223 */ /* 0x080fe40000000021 */
[----:B------:R-:W-:Y:S02]  /*08b0*/  FFMA R22, R22, R53, R20 ;  /* 0x0000003516167223 */ /* 0x000fe40000000014 */
[C---:B------:R-:W-:Y:S01]  /*08c0*/  FFMA R33, R52.reuse, R38, R11 ;  /* 0x0000002634217223 */ /* 0x040fe2000000000b */
[----:B------:R-:W-:Y:S01]  /*08d0*/  LDS.64 R20, [R50.X8+0xf50] ;  /* 0x000f500032147984 */ /* 0x000fe20000008a00 */
[----:B------:R-:W-:Y:S02]  /*08e0*/  FFMA R55, R52, R42, R61 ;  /* 0x0000002a34377223 */ /* 0x000fe4000000003d */
[----:B0-----:R-:W-:Y:S02]  /*08f0*/  FFMA R8, R8, R44, R57 ;  /* 0x0000002c08087223 */ /* 0x001fe40000000039 */
[----:B------:R-:W-:-:S02]  /*0900*/  FFMA R14, R44, R9, R59 ;  /* 0x000000092c0e7223 */ /* 0x000fc4000000003b */
[-C--:B------:R-:W-:Y:S02]  /*0910*/  FFMA R9, R12, R45.reuse, R8 ;  /* 0x0000002d0c097223 */ /* 0x080fe40000000008 */
[----:B------:R-:W-:Y:S02]  /*0920*/  FFMA R14, R13, R45, R14 ;  /* 0x0000002d0d0e7223 */ /* 0x000fe4000000000e */
[-C--:B------:R-:W-:Y:S02]  /*0930*/  FFMA R18, R18, R53.reuse, R16 ;  /* 0x0000003512127223 */ /* 0x080fe40000000010 */
[-C--:B------:R-:W-:Y:S01]  /*0940*/  FFMA R44, R38, R53.reuse, R10 ;  /* 0x00000035262c7223 */ /* 0x080fe2000000000a */
[----:B------:R-:W-:Y:S01]  /*0950*/  LDS.64 R16, [R50.X8+0xc40] ;  /* 0x000c400032107984 */ /* 0x000fe20000008a00 */
[----:B------:R-:W-:Y:S02]  /*0960*/  FFMA R60, R42, R53, R40 ;  /* 0x000000352a3c7223 */ /* 0x000fe40000000028 */
[----:B------:R-:W-:-:S02]  /*0970*/  FFMA R52, R52, R46, R9 ;  /* 0x0000002e34347223 */ /* 0x000fc40000000009 */
[----:B------:R-:W-:Y:S01]  /*0980*/  FFMA R62, R46, R53, R14 ;  /* 0x000000352e3e7223 */ /* 0x000fe2000000000e */
[----:B------:R-:W0:Y:S01]  /*0990*/  LDS.128 R8, [R54+0x6210] ;  /* 0x0062100036087984 */ /* 0x000e220000000c00 */
[C---:B------:R-:W-:Y:S02]  /*09a0*/  FFMA R53, R24.reuse, R19, R56 ;  /* 0x0000001318357223 */ /* 0x040fe40000000038 */
[C---:B------:R-:W-:Y:S01]  /*09b0*/  FFMA R59, R24.reuse, R23, R58 ;  /* 0x00000017183b7223 */ /* 0x040fe2000000003a */
[----:B------:R-:W-:Y:S01]  /*09c0*/  LDS.128 R12, [R54+0x6610] ;  /* 0x00661000360c7984 */ /* 0x000fe20000000c00 */
[-C--:B------:R-:W-:Y:S02]  /*09d0*/  FFMA R56, R23, R25.reuse, R22 ;  /* 0x0000001917387223 */ /* 0x080fe40000000016 */
[----:B------:R-:W-:Y:S02]  /*09e0*/  FFMA R40, R19, R25, R18 ;  /* 0x0000001913287223 */ /* 0x000fe40000000012 */
[----:B------:R-:W-:Y:S01]  /*09f0*/  FFMA R37, R24, R27, R28 ;  /* 0x0000001b18257223 */ /* 0x000fe2000000001c */
[----:B------:R-:W1:Y:S01]  /*0a00*/  LDS.64 R18, [R50.X8+0x1260] ;  /* 0x0012600032127984 */ /* 0x000e620000008a00 */
[----:B------:R-:W-:-:S02]  /*0a10*/  FFMA R36, R27, R25, R26 ;  /* 0x000000191b247223 */ /* 0x000fc4000000001a */
[C---:B------:R-:W-:Y:S02]  /*0a20*/  FFMA R41, R24.reuse, R31, R29 ;  /* 0x0000001f18297223 */ /* 0x040fe4000000001d */
[----:B------:R-:W-:Y:S02]  /*0a30*/  FFMA R38, R31, R25, R30 ;  /* 0x000000191f267223 */ /* 0x000fe4000000001e */
[C---:B------:R-:W-:Y:S01]  /*0a40*/  FFMA R57, R24.reuse, R35, R32 ;  /* 0x0000002318397223 */ /* 0x040fe20000000020 */
[----:B------:R-:W2:Y:S01]  /*0a50*/  LDS.128 R28, [R54+0x6e10] ;  /* 0x006e1000361c7984 */ /* 0x000ea20000000c00 */
[C---:B------:R-:W-:Y:S02]  /*0a60*/  FFMA R45, R24.reuse, R39, R33 ;  /* 0x00000027182d7223 */ /* 0x040fe40000000021 */
[C---:B------:R-:W-:Y:S02]  /*0a70*/  FFMA R55, R24.reuse, R43, R55 ;  /* 0x0000002b18377223 */ /* 0x040fe40000000037 */
[----:B------:R-:W-:-:S02]  /*0a80*/  FFMA R23, R24, R47, R52 ;  /* 0x0000002f18177223 */ /* 0x000fc40000000034 */
[-C--:B------:R-:W-:Y:S02]  /*0a90*/  FFMA R42, R35, R25.reuse, R34 ;  /* 0x00000019232a7223 */ /* 0x080fe40000000022 */
[-C--:B------:R-:W-:Y:S01]  /*0aa0*/  FFMA R44, R39, R25.reuse, R44 ;  /* 0x00000019272c7223 */ /* 0x080fe2000000002c */
[----:B------:R-:W-:Y:S01]  /*0ab0*/  LDS.128 R32, [R54+0x6290] ;  /* 0x0062900036207984 */ /* 0x000fe20000000c00 */
[-C--:B------:R-:W-:Y:S02]  /*0ac0*/  FFMA R46, R43, R25.reuse, R60 ;  /* 0x000000192b2e7223 */ /* 0x080fe4000000003c */
[----:B------:R-:W-:Y:S02]  /*0ad0*/  FFMA R22, R47, R25, R62 ;  /* 0x000000192f167223 */ /* 0x000fe4000000003e */
[----:B------:R-:W3:Y:S01]  /*0ae0*/  LDS.128 R24, [R54+0x6a10] ;  /* 0x006a100036187984 */ /* 0x000ee20000000c00 */
[C---:B0-----:R-:W-:Y:S02]  /*0af0*/  FFMA R53, R8.reuse, R16, R53 ;  /* 0x0000001008357223 */ /* 0x041fe40000000035 */
[----:B------:R-:W-:-:S02]  /*0b00*/  FFMA R40, R8, R17, R40 ;  /* 0x0000001108287223 */ /* 0x000fc40000000028 */
[----:B------:R-:W-:Y:S02]  /*0b10*/  FFMA R53, R20, R9, R53 ;  /* 0x0000000914357223 */ /* 0x000fe40000000035 */
[----:B------:R-:W-:Y:S02]  /*0b20*/  FFMA R40, R9, R21, R40 ;  /* 0x0000001509287223 */ /* 0x000fe40000000028 */
[----:B-1----:R-:W-:Y:S02]  /*0b30*/  FFMA R52, R18, R10, R53 ;  /* 0x0000000a12347223 */ /* 0x002fe40000000035 */
[----:B------:R-:W-:Y:S02]  /*0b40*/  FFMA R10, R10, R19, R40 ;  /* 0x000000130a0a7223 */ /* 0x000fe40000000028 */
[----:B--2---:R-:W-:Y:S02]  /*0b50*/  FFMA R41, R16, R28, R41 ;  /* 0x0000001c10297223 */ /* 0x004fe40000000029 */
[----:B------:R-:W-:-:S02]  /*0b60*/  FFMA R38, R28, R17, R38 ;  /* 0x000000111c267223 */ /* 0x000fc40000000026 */
[----:B------:R-:W-:Y:S02]  /*0b70*/  FFMA R9, R20, R29, R41 ;  /* 0x0000001d14097223 */ /* 0x000fe40000000029 */
[----:B------:R-:W-:Y:S02]  /*0b80*/  FFMA R8, R29, R21, R38 ;  /* 0x000000151d087223 */ /* 0x000fe40000000026 */
[----:B---3--:R-:W-:Y:S02]  /*0b90*/  FFMA R37, R16, R24, R37 ;  /* 0x0000001810257223 */ /* 0x008fe40000000025 */
[----:B------:R-:W-:Y:S02]  /*0ba0*/  FFMA R36, R24, R17, R36 ;  /* 0x0000001118247223 */ /* 0x000fe40000000024 */
[----:B------:R-:W-:Y:S02]  /*0bb0*/  FFMA R37, R20, R25, R37 ;  /* 0x0000001914257223 */ /* 0x000fe40000000025 */
[----:B------:R-:W-:-:S02]  /*0bc0*/  FFMA R36, R25, R21, R36 ;  /* 0x0000001519247223 */ /* 0x000fc40000000024 */
[----:B------:R-:W-:Y:S01]  /*0bd0*/  FFMA R28, R18, R26, R37 ;  /* 0x0000001a121c7223 */ /* 0x000fe20000000025 */
[----:B------:R-:W-:Y:S01]  /*0be0*/  LDS.64 R24, [R50.X8+0x1570] ;  /* 0x0015700032187984 */ /* 0x000fe20000008a00 */
[----:B------:R-:W-:Y:S02]  /*0bf0*/  FFMA R57, R16, R32, R57 ;  /* 0x0000002010397223 */ /* 0x000fe40000000039 */
[----:B------:R-:W-:Y:S02]  /*0c00*/  FFMA R26, R26, R19, R36 ;  /* 0x000000131a1a7223 */ /* 0x000fe40000000024 */
[----:B------:R-:W-:Y:S01]  /*0c10*/  FFMA R32, R32, R17, R42 ;  /* 0x0000001120207223 */ /* 0x000fe2000000002a */
[----:B------:R-:W0:Y:S04]  /*0c20*/  LDS.128 R36, [R54+0x6690] ;  /* 0x0066900036247984 */ /* 0x000e280000000c00 */
[----:B------:R-:W1:Y:S01]  /*0c30*/  LDS.128 R40, [R54+0x6a90] ;  /* 0x006a900036287984 */ /* 0x000e620000000c00 */
[----:B------:R-:W-:-:S02]  /*0c40*/  FFMA R29, R18, R30, R9 ;  /* 0x0000001e121d7223 */ /* 0x000fc40000000009 */
[----:B------:R-:W-:Y:S02]  /*0c50*/  FFMA R30, R30, R19, R8 ;  /* 0x000000131e1e7223 */ /* 0x000fe40000000008 */
[----:B0-----:R-:W-:Y:S02]  /*0c60*/  FFMA R8, R16, R36, R45 ;  /* 0x0000002410087223 */ /* 0x001fe4000000002d */
[-C--:B------:R-:W-:Y:S02]  /*0c70*/  FFMA R36, R36, R17.reuse, R44 ;  /* 0x0000001124247223 */ /* 0x080fe4000000002c */
[----:B-1----:R-:W-:Y:S02]  /*0c80*/  FFMA R55, R16, R40, R55 ;  /* 0x0000002810377223 */ /* 0x002fe40000000037 */
[----:B------:R-:W-:Y:S02]  /*0c90*/  FFMA R40, R40, R17, R46 ;  /* 0x0000001128287223 */ /* 0x000fe4000000002e */
[----:B------:R-:W0:Y:S01]  /*0ca0*/  LDS.128 R44, [R54+0x6e90] ;  /* 0x006e9000362c7984 */ /* 0x000e220000000c00 */
[----:B------:R-:W-:-:S02]  /*0cb0*/  FFMA R59, R16, R12, R59 ;  /* 0x0000000c103b7223 */ /* 0x000fc4000000003b */
[----:B------:R-:W-:Y:S02]  /*0cc0*/  FFMA R56, R12, R17, R56 ;  /* 0x000000110c387223 */ /* 0x000fe40000000038 */
[C---:B------:R-:W-:Y:S02]  /*0cd0*/  FFMA R59, R20.reuse, R13, R59 ;  /* 0x0000000d143b7223 */ /* 0x040fe4000000003b */
[----:B------:R-:W-:Y:S02]  /*0ce0*/  FFMA R56, R13, R21, R56 ;  /* 0x000000150d387223 */ /* 0x000fe40000000038 */
[CC--:B------:R-:W-:Y:S01]  /*0cf0*/  FFMA R55, R20.reuse, R41.reuse, R55 ;  /* 0x0000002914377223 */ /* 0x0c0fe20000000037 */
[----:B------:R-:W-:Y:S01]  /*0d00*/  LDS.64 R12, [R50.X8+0x1b90] ;  /* 0x001b9000320c7984 */ /* 0x000fe20000008a00 */
[----:B------:R-:W-:Y:S02]  /*0d10*/  FFMA R40, R21, R41, R40 ;  /* 0x0000002915287223 */ /* 0x000fe40000000028 */
[----:B------:R-:W-:-:S02]  /*0d20*/  FFMA R57, R20, R33, R57 ;  /* 0x0000002114397223 */ /* 0x000fc40000000039 */
[C---:B------:R-:W-:Y:S02]  /*0d30*/  FFMA R9, R21.reuse, R33, R32 ;  /* 0x0000002115097223 */ /* 0x040fe40000000020 */
[----:B------:R-:W-:Y:S02]  /*0d40*/  FFMA R53, R18, R14, R59 ;  /* 0x0000000e12357223 */ /* 0x000fe4000000003b */
[-C--:B------:R-:W-:Y:S02]  /*0d50*/  FFMA R33, R20, R37.reuse, R8 ;  /* 0x0000002514217223 */ /* 0x080fe40000000008 */
[----:B------:R-:W-:Y:S02]  /*0d60*/  FFMA R36, R21, R37, R36 ;  /* 0x0000002515247223 */ /* 0x000fe40000000024 */
[----:B------:R-:W-:Y:S02]  /*0d70*/  FFMA R14, R14, R19, R56 ;  /* 0x000000130e0e7223 */ /* 0x000fe40000000038 */
[----:B------:R-:W-:-:S02]  /*0d80*/  FFMA R55, R18, R42, R55 ;  /* 0x0000002a12377223 */ /* 0x000fc40000000037 */
[-C--:B------:R-:W-:Y:S02]  /*0d90*/  FFMA R56, R42, R19.reuse, R40 ;  /* 0x000000132a387223 */ /* 0x080fe40000000028 */
[----:B------:R-:W-:Y:S02]  /*0da0*/  FFMA R32, R18, R34, R57 ;  /* 0x0000002212207223 */ /* 0x000fe40000000039 */
[----:B------:R-:W-:Y:S02]  /*0db0*/  FFMA R34, R34, R19, R9 ;  /* 0x0000001322227223 */ /* 0x000fe40000000009 */
[----:B0-----:R-:W-:Y:S01]  /*0dc0*/  FFMA R23, R16, R44, R23 ;  /* 0x0000002c10177223 */ /* 0x001fe20000000017 */
[----:B------:R-:W-:Y:S01]  /*0dd0*/  LDS.64 R8, [R50.X8+0x1880] ;  /* 0x0018800032087984 */ /* 0x000fe20000008a00 */
[----:B------:R-:W-:Y:S02]  /*0de0*/  FFMA R22, R44, R17, R22 ;  /* 0x000000112c167223 */ /* 0x000fe40000000016 */
[----:B------:R-:W-:-:S02]  /*0df0*/  FFMA R23, R20, R45, R23 ;  /* 0x0000002d14177223 */ /* 0x000fc40000000017 */
[----:B------:R-:W-:Y:S02]  /*0e00*/  FFMA R22, R21, R45, R22 ;  /* 0x0000002d15167223 */ /* 0x000fe40000000016 */
[C---:B------:R-:W-:Y:S02]  /*0e10*/  FFMA R42, R18.reuse, R46, R23 ;  /* 0x0000002e122a7223 */ /* 0x040fe40000000017 */
[----:B------:R-:W-:Y:S02]  /*0e20*/  FFMA R33, R18, R38, R33 ;  /* 0x0000002612217223 */ /* 0x000fe40000000021 */
[-C--:B------:R-:W-:Y:S02]  /*0e30*/  FFMA R44, R38, R19.reuse, R36 ;  /* 0x00000013262c7223 */ /* 0x080fe40000000024 */
[----:B------:R-:W-:Y:S02]  /*0e40*/  FFMA R58, R46, R19, R22 ;  /* 0x000000132e3a7223 */ /* 0x000fe40000000016 */
[C---:B------:R-:W-:Y:S01]  /*0e50*/  FFMA R59, R24.reuse, R11, R52 ;  /* 0x0000000b183b7223 */ /* 0x040fe20000000034 */
[----:B------:R-:W0:Y:S01]  /*0e60*/  LDS.128 R16, [R54+0x6620] ;  /* 0x0066200036107984 */ /* 0x000e220000000c00 */
[----:B------:R-:W-:-:S02]  /*0e70*/  FFMA R53, R24, R15, R53 ;  /* 0x0000000f18357223 */ /* 0x000fc40000000035 */
[----:B------:R-:W-:Y:S01]  /*0e80*/  FFMA R52, R15, R25, R14 ;  /* 0x000000190f347223 */ /* 0x000fe2000000000e */
[----:B------:R-:W1:Y:S01]  /*0e90*/  LDS.128 R20, [R54+0x6220] ;  /* 0x0062200036147984 */ /* 0x000e620000000c00 */
[C---:B------:R-:W-:Y:S02]  /*0ea0*/  FFMA R15, R24.reuse, R47, R42 ;  /* 0x0000002f180f7223 */ /* 0x040fe4000000002a */
[----:B------:R-:W-:Y:S02]  /*0eb0*/  FFMA R40, R11, R25, R10 ;  /* 0x000000190b287223 */ /* 0x000fe4000000000a */
[C---:B------:R-:W-:Y:S01]  /*0ec0*/  FFMA R37, R24.reuse, R27, R28 ;  /* 0x0000001b18257223 */ /* 0x040fe2000000001c */
[----:B------:R-:W-:Y:S01]  /*0ed0*/  LDS.64 R10, [R50.X8+0x1ea0] ;  /* 0x001ea000320a7984 */ /* 0x000fe20000008a00 */
[----:B------:R-:W-:Y:S02]  /*0ee0*/  FFMA R36, R27, R25, R26 ;  /* 0x000000191b247223 */ /* 0x000fe4000000001a */
[----:B------:R-:W-:-:S02]  /*0ef0*/  FFMA R41, R24, R31, R29 ;  /* 0x0000001f18297223 */ /* 0x000fc4000000001d */
[----:B------:R-:W-:Y:S02]  /*0f00*/  FFMA R38, R31, R25, R30 ;  /* 0x000000191f267223 */ /* 0x000fe4000000001e */
[C---:B------:R-:W-:Y:S01]  /*0f10*/  FFMA R57, R24.reuse, R35, R32 ;  /* 0x0000002318397223 */ /* 0x040fe20000000020 */
[----:B------:R-:W2:Y:S01]  /*0f20*/  LDS.128 R28, [R54+0x6e20] ;  /* 0x006e2000361c7984 */ /* 0x000ea20000000c00 */
[C---:B------:R-:W-:Y:S02]  /*0f30*/  FFMA R45, R24.reuse, R39, R33 ;  /* 0x00000027182d7223 */ /* 0x040fe40000000021 */
[----:B------:R-:W-:Y:S02]  /*0f40*/  FFMA R55, R24, R43, R55 ;  /* 0x0000002b18377223 */ /* 0x000fe40000000037 */
[-C--:B------:R-:W-:Y:S02]  /*0f50*/  FFMA R42, R35, R25.reuse, R34 ;  /* 0x00000019232a7223 */ /* 0x080fe40000000022 */
[-C--:B------:R-:W-:Y:S01]  /*0f60*/  FFMA R44, R39, R25.reuse, R44 ;  /* 0x00000019272c7223 */ /* 0x080fe2000000002c */
[----:B------:R-:W-:Y:S01]  /*0f70*/  LDS.128 R32, [R54+0x62a0] ;  /* 0x0062a00036207984 */ /* 0x000fe20000000c00 */
[----:B------:R-:W-:-:S02]  /*0f80*/  FFMA R46, R43, R25, R56 ;  /* 0x000000192b2e7223 */ /* 0x000fc40000000038 */
[----:B------:R-:W-:Y:S02]  /*0f90*/  FFMA R14, R47, R25, R58 ;  /* 0x000000192f0e7223 */ /* 0x000fe4000000003a */
[----:B------:R-:W3:Y:S01]  /*0fa0*/  LDS.128 R24, [R54+0x6a20] ;  /* 0x006a200036187984 */ /* 0x000ee20000000c00 */
[----:B0-----:R-:W-:Y:S02]  /*0fb0*/  FFMA R53, R8, R16, R53 ;  /* 0x0000001008357223 */ /* 0x001fe40000000035 */
[-C--:B------:R-:W-:Y:S02]  /*0fc0*/  FFMA R52, R16, R9.reuse, R52 ;  /* 0x0000000910347223 */ /* 0x080fe40000000034 */
[C---:B-1----:R-:W-:Y:S02]  /*0fd0*/  FFMA R59, R20.reuse, R8, R59 ;  /* 0x00000008143b7223 */ /* 0x042fe4000000003b */
[----:B------:R-:W-:Y:S02]  /*0fe0*/  FFMA R40, R20, R9, R40 ;  /* 0x0000000914287223 */ /* 0x000fe40000000028 */
[----:B------:R-:W-:-:S02]  /*0ff0*/  FFMA R53, R12, R17, R53 ;  /* 0x000000110c357223 */ /* 0x000fc40000000035 */
[----:B------:R-:W-:Y:S02]  /*1000*/  FFMA R59, R12, R21, R59 ;  /* 0x000000150c3b7223 */ /* 0x000fe4000000003b */
[-C--:B------:R-:W-:Y:S02]  /*1010*/  FFMA R40, R21, R13.reuse, R40 ;  /* 0x0000000d15287223 */ /* 0x080fe40000000028 */
[----:B------:R-:W-:Y:S01]  /*1020*/  FFMA R17, R17, R13, R52 ;  /* 0x0000000d11117223 */ /* 0x000fe20000000034 */
[----:B------:R-:W-:Y:S01]  /*1030*/  LDS.64 R20, [R50.X8+0x27d0] ;  /* 0x0027d00032147984 */ /* 0x000fe20000008a00 */
[----:B--2---:R-:W-:Y:S02]  /*1040*/  FFMA R41, R8, R28, R41 ;  /* 0x0000001c08297223 */ /* 0x004fe40000000029 */
[----:B------:R-:W-:Y:S02]  /*1050*/  FFMA R38, R28, R9, R38 ;  /* 0x000000091c267223 */ /* 0x000fe40000000026 */
[----:B------:R-:W-:-:S02]  /*1060*/  FFMA R53, R10, R18, R53 ;  /* 0x000000120a357223 */ /* 0x000fc40000000035 */
[----:B---3--:R-:W-:Y:S02]  /*1070*/  FFMA R37, R8, R24, R37 ;  /* 0x0000001808257223 */ /* 0x008fe40000000025 */
[----:B------:R-:W-:Y:S02]  /*1080*/  FFMA R36, R24, R9, R36 ;  /* 0x0000000918247223 */ /* 0x000fe40000000024 */
[----:B------:R-:W-:Y:S02]  /*1090*/  FFMA R37, R12, R25, R37 ;  /* 0x000000190c257223 */ /* 0x000fe40000000025 */
[----:B------:R-:W-:Y:S02]  /*10a0*/  FFMA R36, R25, R13, R36 ;  /* 0x0000000d19247223 */ /* 0x000fe40000000024 */
[----:B------:R-:W-:Y:S01]  /*10b0*/  FFMA R52, R10, R22, R59 ;  /* 0x000000160a347223 */ /* 0x000fe2000000003b */
[----:B------:R-:W-:Y:S01]  /*10c0*/  LDS.64 R24, [R50.X8+0x21b0] ;  /* 0x0021b00032187984 */ /* 0x000fe20000008a00 */
[----:B------:R-:W-:-:S02]  /*10d0*/  FFMA R18, R18, R11, R17 ;  /* 0x0000000b12127223 */ /* 0x000fc40000000011 */
[----:B------:R-:W-:Y:S02]  /*10e0*/  FFMA R28, R10, R26, R37 ;  /* 0x0000001a0a1c7223 */ /* 0x000fe40000000025 */
[----:B------:R-:W-:Y:S02]  /*10f0*/  FFMA R57, R8, R32, R57 ;  /* 0x0000002008397223 */ /* 0x000fe40000000039 */
[-C--:B------:R-:W-:Y:S02]  /*1100*/  FFMA R22, R22, R11.reuse, R40 ;  /* 0x0000000b16167223 */ /* 0x080fe40000000028 */
[----:B------:R-:W-:Y:S02]  /*1110*/  FFMA R26, R26, R11, R36 ;  /* 0x0000000b1a1a7223 */ /* 0x000fe40000000024 */
[----:B------:R-:W-:Y:S02]  /*1120*/  FFMA R17, R12, R29, R41 ;  /* 0x0000001d0c117223 */ /* 0x000fe40000000029 */
[----:B------:R-:W-:-:S02]  /*1130*/  FFMA R16, R29, R13, R38 ;  /* 0x0000000d1d107223 */ /* 0x000fc40000000026 */
[----:B------:R-:W-:Y:S01]  /*1140*/  FFMA R32, R32, R9, R42 ;  /* 0x0000000920207223 */ /* 0x000fe2000000002a */
[----:B------:R-:W0:Y:S04]  /*1150*/  LDS.128 R36, [R54+0x66a0] ;  /* 0x0066a00036247984 */ /* 0x000e280000000c00 */
[----:B------:R-:W1:Y:S01]  /*1160*/  LDS.128 R40, [R54+0x6aa0] ;  /* 0x006aa00036287984 */ /* 0x000e620000000c00 */
[----:B------:R-:W-:Y:S02]  /*1170*/  FFMA R29, R10, R30, R17 ;  /* 0x0000001e0a1d7223 */ /* 0x000fe40000000011 */
[----:B------:R-:W-:Y:S02]  /*1180*/  FFMA R30, R30, R11, R16 ;  /* 0x0000000b1e1e7223 */ /* 0x000fe40000000010 */
[----:B0-----:R-:W-:-:S02]  /*1190*/  FFMA R16, R8, R36, R45 ;  /* 0x0000002408107223 */ /* 0x001fc4000000002d */
[-C--:B------:R-:W-:Y:S02]  /*11a0*/  FFMA R36, R36, R9.reuse, R44 ;  /* 0x0000000924247223 */ /* 0x080fe4000000002c */
[----:B-1----:R-:W-:Y:S02]  /*11b0*/  FFMA R55, R8, R40, R55 ;  /* 0x0000002808377223 */ /* 0x002fe40000000037 */
[----:B------:R-:W-:Y:S02]  /*11c0*/  FFMA R40, R40, R9, R46 ;  /* 0x0000000928287223 */ /* 0x000fe4000000002e */
[----:B------:R-:W0:Y:S01]  /*11d0*/  LDS.128 R44, [R54+0x6ea0] ;  /* 0x006ea000362c7984 */ /* 0x000e220000000c00 */
[CC--:B------:R-:W-:Y:S02]  /*11e0*/  FFMA R55, R12.reuse, R41.reuse, R55 ;  /* 0x000000290c377223 */ /* 0x0c0fe40000000037 */
[----:B------:R-:W-:Y:S02]  /*11f0*/  FFMA R40, R13, R41, R40 ;  /* 0x000000290d287223 */ /* 0x000fe40000000028 */
[----:B------:R-:W-:-:S02]  /*1200*/  FFMA R57, R12, R33, R57 ;  /* 0x000000210c397223 */ /* 0x000fc40000000039 */
[C---:B------:R-:W-:Y:S02]  /*1210*/  FFMA R17, R13.reuse, R33, R32 ;  /* 0x000000210d117223 */ /* 0x040fe40000000020 */
[-C--:B------:R-:W-:Y:S02]  /*1220*/  FFMA R33, R12, R37.reuse, R16 ;  /* 0x000000250c217223 */ /* 0x080fe40000000010 */
[----:B------:R-:W-:Y:S02]  /*1230*/  FFMA R36, R13, R37, R36 ;  /* 0x000000250d247223 */ /* 0x000fe40000000024 */
[----:B------:R-:W-:Y:S02]  /*1240*/  FFMA R55, R10, R42, R55 ;  /* 0x0000002a0a377223 */ /* 0x000fe40000000037 */
[----:B------:R-:W-:Y:S02]  /*1250*/  FFMA R56, R42, R11, R40 ;  /* 0x0000000b2a387223 */ /* 0x000fe40000000028 */
[----:B------:R-:W-:-:S02]  /*1260*/  FFMA R32, R10, R34, R57 ;  /* 0x000000220a207223 */ /* 0x000fc40000000039 */
[----:B------:R-:W-:Y:S02]  /*1270*/  FFMA R34, R34, R11, R17 ;  /* 0x0000000b22227223 */ /* 0x000fe40000000011 */
[----:B------:R-:W-:Y:S01]  /*1280*/  FFMA R33, R10, R38, R33 ;  /* 0x000000260a217223 */ /* 0x000fe20000000021 */
[----:B------:R-:W-:Y:S01]  /*1290*/  LDS.64 R16, [R50.X8+0x24c0] ;  /* 0x0024c00032107984 */ /* 0x000fe20000008a00 */
[C---:B------:R-:W-:Y:S02]  /*12a0*/  FFMA R59, R24.reuse, R23, R52 ;  /* 0x00000017183b7223 */ /* 0x040fe40000000034 */
[----:B------:R-:W-:Y:S02]  /*12b0*/  FFMA R40, R23, R25, R22 ;  /* 0x0000001917287223 */ /* 0x000fe40000000016 */
[----:B------:R-:W-:Y:S02]  /*12c0*/  FFMA R53, R24, R19, R53 ;  /* 0x0000001318357223 */ /* 0x000fe40000000035 */
[----:B0-----:R-:W-:-:S02]  /*12d0*/  FFMA R15, R8, R44, R15 ;  /* 0x0000002c080f7223 */ /* 0x001fc4000000000f */
[----:B------:R-:W-:Y:S02]  /*12e0*/  FFMA R14, R44, R9, R14 ;  /* 0x000000092c0e7223 */ /* 0x000fe4000000000e */
[-C--:B------:R-:W-:Y:S02]  /*12f0*/  FFMA R15, R12, R45.reuse, R15 ;  /* 0x0000002d0c0f7223 */ /* 0x080fe4000000000f */
[----:B------:R-:W-:Y:S02]  /*1300*/  FFMA R14, R13, R45, R14 ;  /* 0x0000002d0d0e7223 */ /* 0x000fe4000000000e */
[----:B------:R-:W-:Y:S02]  /*1310*/  FFMA R42, R10, R46, R15 ;  /* 0x0000002e0a2a7223 */ /* 0x000fe4000000000f */
[-C--:B------:R-:W-:Y:S02]  /*1320*/  FFMA R44, R38, R11.reuse, R36 ;  /* 0x0000000b262c7223 */ /* 0x080fe40000000024 */
[----:B------:R-:W-:-:S02]  /*1330*/  FFMA R58, R46, R11, R14 ;  /* 0x0000000b2e3a7223 */ /* 0x000fc4000000000e */
[C---:B------:R-:W-:Y:S01]  /*1340*/  FFMA R23, R24.reuse, R47, R42 ;  /* 0x0000002f18177223 */ /* 0x040fe2000000002a */
[----:B------:R-:W0:Y:S01]  /*1350*/  LDS.128 R8, [R54+0x6630] ;  /* 0x0066300036087984 */ /* 0x000e220000000c00 */
[----:B------:R-:W-:Y:S02]  /*1360*/  FFMA R52, R19, R25, R18 ;  /* 0x0000001913347223 */ /* 0x000fe40000000012 */
[C---:B------:R-:W-:Y:S01]  /*1370*/  FFMA R37, R24.reuse, R27, R28 ;  /* 0x0000001b18257223 */ /* 0x040fe2000000001c */
[----:B------:R-:W1:Y:S01]  /*1380*/  LDS.128 R12, [R54+0x6230] ;  /* 0x00623000360c7984 */ /* 0x000e620000000c00 */
[----:B------:R-:W-:Y:S02]  /*1390*/  FFMA R36, R27, R25, R26 ;  /* 0x000000191b247223 */ /* 0x000fe4000000001a */
[----:B------:R-:W-:Y:S01]  /*13a0*/  FFMA R41, R24, R31, R29 ;  /* 0x0000001f18297223 */ /* 0x000fe2000000001d */
[----:B------:R-:W-:Y:S01]  /*13b0*/  LDS.64 R18, [R50.X8+0x2ae0] ;  /* 0x002ae00032127984 */ /* 0x000fe20000008a00 */
[----:B------:R-:W-:-:S02]  /*13c0*/  FFMA R38, R31, R25, R30 ;  /* 0x000000191f267223 */ /* 0x000fc4000000001e */
        /* <DEDUP_REMOVED lines=21> */
[----:B---3--:R-:W-:-:S02]  /*1520*/  FFMA R37, R16, R24, R37 ;  /* 0x0000001810257223 */ /* 0x008fc40000000025 */
[----:B------:R-:W-:Y:S02]  /*1530*/  FFMA R36, R24, R17, R36 ;  /* 0x0000001118247223 */ /* 0x000fe40000000024 */
[----:B------:R-:W-:Y:S02]  /*1540*/  FFMA R37, R20, R25, R37 ;  /* 0x0000001914257223 */ /* 0x000fe40000000025 */
[----:B------:R-:W-:Y:S02]  /*1550*/  FFMA R36, R25, R21, R36 ;  /* 0x0000001519247223 */ /* 0x000fe40000000024 */
[C---:B------:R-:W-:Y:S01]  /*1560*/  FFMA R53, R18.reuse, R10, R53 ;  /* 0x0000000a12357223 */ /* 0x040fe20000000035 */
[----:B------:R-:W-:Y:S01]  /*1570*/  LDS.64 R24, [R50.X8+0x2df0] ;  /* 0x002df00032187984 */ /* 0x000fe20000008a00 */
[----:B------:R-:W-:Y:S02]  /*1580*/  FFMA R52, R18, R14, R59 ;  /* 0x0000000e12347223 */ /* 0x000fe4000000003b */
        /* <DEDUP_REMOVED lines=58> */
[C---:B0-----:R-:W-:Y:S02]  /*1930*/  FFMA R59, R16.reuse, R8, R59 ;  /* 0x00000008103b7223 */ /* 0x041fe4000000003b */
[-C--:B------:R-:W-:Y:S02]  /*1940*/  FFMA R40, R16, R9.reuse, R40 ;  /* 0x0000000910287223 */ /* 0x080fe40000000028 */
[----:B-1----:R-:W-:Y:S02]  /*1950*/  FFMA R53, R8, R20, R53 ;  /* 0x0000001408357223 */ /* 0x002fe40000000035 */
[----:B------:R-:W-:Y:S02]  /*1960*/  FFMA R52, R20, R9, R52 ;  /* 0x0000000914347223 */ /* 0x000fe40000000034 */
[----:B------:R-:W-:-:S02]  /*1970*/  FFMA R59, R12, R17, R59 ;  /* 0x000000110c3b7223 */ /* 0x000fc4000000003b */
[----:B------:R-:W-:Y:S02]  /*1980*/  FFMA R40, R17, R13, R40 ;  /* 0x0000000d11287223 */ /* 0x000fe40000000028 */
[----:B--2---:R-:W-:Y:S02]  /*1990*/  FFMA R41, R8, R28, R41 ;  /* 0x0000001c08297223 */ /* 0x004fe40000000029 */
[----:B------:R-:W-:Y:S02]  /*19a0*/  FFMA R38, R28, R9, R38 ;  /* 0x000000091c267223 */ /* 0x000fe40000000026 */
[----:B------:R-:W-:Y:S02]  /*19b0*/  FFMA R53, R12, R21, R53 ;  /* 0x000000150c357223 */ /* 0x000fe40000000035 */
        /* <DEDUP_REMOVED lines=9> */
[-C--:B------:R-:W-:Y:S02]  /*1a50*/  FFMA R18, R18, R11.reuse, R40 ;  /* 0x0000000b12127223 */ /* 0x080fe40000000028 */
[----:B------:R-:W-:Y:S02]  /*1a60*/  FFMA R26, R26, R11, R36 ;  /* 0x0000000b1a1a7223 */ /* 0x000fe40000000024 */
        /* <DEDUP_REMOVED lines=13> */
[C---:B------:R-:W-:Y:S02]  /*1b40*/  FFMA R20, R13.reuse, R33, R32 ;  /* 0x000000210d147223 */ /* 0x040fe40000000020 */
[CC--:B------:R-:W-:Y:S02]  /*1b50*/  FFMA R55, R12.reuse, R41.reuse, R55 ;  /* 0x000000290c377223 */ /* 0x0c0fe40000000037 */
[C---:B------:R-:W-:Y:S02]  /*1b60*/  FFMA R40, R13.reuse, R41, R40 ;  /* 0x000000290d287223 */ /* 0x040fe40000000028 */
[-C--:B------:R-:W-:Y:S02]  /*1b70*/  FFMA R33, R12, R37.reuse, R16 ;  /* 0x000000250c217223 */ /* 0x080fe40000000010 */
[----:B------:R-:W-:Y:S01]  /*1b80*/  FFMA R36, R13, R37, R36 ;  /* 0x000000250d247223 */ /* 0x000fe20000000024 */
[----:B------:R-:W1:Y:S01]  /*1b90*/  LDS.64 R16, [R50.X8+0x3a30] ;  /* 0x003a300032107984 */ /* 0x000e620000008a00 */
[----:B------:R-:W-:-:S02]  /*1ba0*/  FFMA R56, R42, R11, R40 ;  /* 0x0000000b2a387223 */ /* 0x000fc40000000028 */
[C---:B------:R-:W-:Y:S02]  /*1bb0*/  FFMA R53, R10.reuse, R22, R53 ;  /* 0x000000160a357223 */ /* 0x040fe40000000035 */
[C---:B------:R-:W-:Y:S02]  /*1bc0*/  FFMA R32, R10.reuse, R34, R57 ;  /* 0x000000220a207223 */ /* 0x040fe40000000039 */
[----:B------:R-:W-:Y:S02]  /*1bd0*/  FFMA R33, R10, R38, R33 ;  /* 0x000000260a217223 */ /* 0x000fe40000000021 */
[-C--:B------:R-:W-:Y:S02]  /*1be0*/  FFMA R22, R22, R11.reuse, R21 ;  /* 0x0000000b16167223 */ /* 0x080fe40000000015 */
[-C--:B------:R-:W-:Y:S02]  /*1bf0*/  FFMA R34, R34, R11.reuse, R20 ;  /* 0x0000000b22227223 */ /* 0x080fe40000000014 */
[----:B------:R-:W-:Y:S01]  /*1c00*/  FFMA R38, R38, R11, R36 ;  /* 0x0000000b26267223 */ /* 0x000fe20000000024 */
[----:B------:R-:W-:Y:S01]  /*1c10*/  LDS.64 R20, [R50.X8+0x3d40] ;  /* 0x003d400032147984 */ /* 0x000fe20000008a00 */
[----:B0-----:R-:W-:-:S02]  /*1c20*/  FFMA R15, R8, R44, R15 ;  /* 0x0000002c080f7223 */ /* 0x001fc4000000000f */
[----:B------:R-:W-:Y:S02]  /*1c30*/  FFMA R14, R44, R9, R14 ;  /* 0x000000092c0e7223 */ /* 0x000fe4000000000e */
[-C--:B------:R-:W-:Y:S02]  /*1c40*/  FFMA R15, R12, R45.reuse, R15 ;  /* 0x0000002d0c0f7223 */ /* 0x080fe4000000000f */
[----:B------:R-:W-:Y:S02]  /*1c50*/  FFMA R14, R13, R45, R14 ;  /* 0x0000002d0d0e7223 */ /* 0x000fe4000000000e */
[C---:B------:R-:W-:Y:S02]  /*1c60*/  FFMA R44, R10.reuse, R42, R55 ;  /* 0x0000002a0a2c7223 */ /* 0x040fe40000000037 */
[----:B------:R-:W-:Y:S02]  /*1c70*/  FFMA R42, R10, R46, R15 ;  /* 0x0000002e0a2a7223 */ /* 0x000fe4000000000f */
[----:B------:R-:W-:-:S02]  /*1c80*/  FFMA R46, R46, R11, R14 ;  /* 0x0000000b2e2e7223 */ /* 0x000fc4000000000e */
[----:B------:R-:W0:Y:S04]  /*1c90*/  LDS.128 R8, [R54+0x6250] ;  /* 0x0062500036087984 */ /* 0x000e280000000c00 */
[----:B------:R-:W2:Y:S01]  /*1ca0*/  LDS.128 R12, [R54+0x6650] ;  /* 0x00665000360c7984 */ /* 0x000ea20000000c00 */
[C---:B-1----:R-:W-:Y:S02]  /*1cb0*/  FFMA R37, R16.reuse, R19, R52 ;  /* 0x0000001310257223 */ /* 0x042fe40000000034 */
[----:B------:R-:W-:Y:S02]  /*1cc0*/  FFMA R36, R19, R17, R18 ;  /* 0x0000001113247223 */ /* 0x000fe40000000012 */
[C---:B------:R-:W-:Y:S02]  /*1cd0*/  FFMA R41, R16.reuse, R27, R28 ;  /* 0x0000001b10297223 */ /* 0x040fe4000000001c */
[----:B------:R-:W-:-:S02]  /*1ce0*/  FFMA R45, R16, R31, R29 ;  /* 0x0000001f102d7223 */ /* 0x000fc4000000001d */
[----:B------:R-:W-:Y:S02]  /*1cf0*/  FFMA R40, R31, R17, R30 ;  /* 0x000000111f287223 */ /* 0x000fe4000000001e */
[----:B------:R-:W1:Y:S01]  /*1d00*/  LDS.128 R28, [R54+0x6a50] ;  /* 0x006a5000361c7984 */ /* 0x000e620000000c00 */
[C---:B------:R-:W-:Y:S02]  /*1d10*/  FFMA R57, R16.reuse, R23, R53 ;  /* 0x0000001710397223 */ /* 0x040fe40000000035 */
[----:B------:R-:W-:Y:S01]  /*1d20*/  FFMA R58, R23, R17, R22 ;  /* 0x00000011173a7223 */ /* 0x000fe20000000016 */
[----:B------:R-:W3:Y:S01]  /*1d30*/  LDS.64 R52, [R50.X8+0x4360] ;  /* 0x0043600032347984 */ /* 0x000ee20000008a00 */
[C---:B------:R-:W-:Y:S02]  /*1d40*/  FFMA R23, R16.reuse, R47, R42 ;  /* 0x0000002f10177223 */ /* 0x040fe4000000002a */
[C---:B------:R-:W-:Y:S02]  /*1d50*/  FFMA R55, R16.reuse, R35, R32 ;  /* 0x0000002310377223 */ /* 0x040fe40000000020 */
[----:B------:R-:W-:-:S02]  /*1d60*/  FFMA R19, R16, R39, R33 ;  /* 0x0000002710137223 */ /* 0x000fc40000000021 */
[-C--:B------:R-:W-:Y:S02]  /*1d70*/  FFMA R42, R35, R17.reuse, R34 ;  /* 0x00000011232a7223 */ /* 0x080fe40000000022 */
[----:B------:R-:W-:Y:S01]  /*1d80*/  FFMA R26, R27, R17, R26 ;  /* 0x000000111b1a7223 */ /* 0x000fe2000000001a */
[----:B------:R-:W4:Y:S01]  /*1d90*/  LDS.128 R32, [R54+0x6e50] ;  /* 0x006e500036207984 */ /* 0x000f220000000c00 */
[----:B------:R-:W-:Y:S02]  /*1da0*/  FFMA R27, R16, R43, R44 ;  /* 0x0000002b101b7223 */ /* 0x000fe4000000002c */
[-C--:B------:R-:W-:Y:S02]  /*1db0*/  FFMA R16, R39, R17.reuse, R38 ;  /* 0x0000001127107223 */ /* 0x080fe40000000026 */
[-C--:B------:R-:W-:Y:S02]  /*1dc0*/  FFMA R18, R43, R17.reuse, R56 ;  /* 0x000000112b127223 */ /* 0x080fe40000000038 */
[----:B------:R-:W-:-:S02]  /*1dd0*/  FFMA R22, R47, R17, R46 ;  /* 0x000000112f167223 */ /* 0x000fc4000000002e */
[C---:B0-----:R-:W-:Y:S02]  /*1de0*/  FFMA R37, R8.reuse, R20, R37 ;  /* 0x0000001408257223 */ /* 0x041fe40000000025 */
[-C--:B------:R-:W-:Y:S02]  /*1df0*/  FFMA R36, R8, R21.reuse, R36 ;  /* 0x0000001508247223 */ /* 0x080fe40000000024 */
[----:B--2---:R-:W-:Y:S02]  /*1e00*/  FFMA R57, R20, R12, R57 ;  /* 0x0000000c14397223 */ /* 0x004fe40000000039 */
[----:B------:R-:W-:Y:S02]  /*1e10*/  FFMA R58, R12, R21, R58 ;  /* 0x000000150c3a7223 */ /* 0x000fe4000000003a */
[----:B------:R-:W-:Y:S02]  /*1e20*/  FFMA R17, R24, R9, R37 ;  /* 0x0000000918117223 */ /* 0x000fe40000000025 */
[----:B------:R-:W-:-:S02]  /*1e30*/  FFMA R12, R9, R25, R36 ;  /* 0x00000019090c7223 */ /* 0x000fc40000000024 */
[----:B------:R-:W0:Y:S01]  /*1e40*/  LDS.128 R36, [R54+0x62d0] ;  /* 0x0062d00036247984 */ /* 0x000e220000000c00 */
[----:B-1----:R-:W-:Y:S02]  /*1e50*/  FFMA R41, R20, R28, R41 ;  /* 0x0000001c14297223 */ /* 0x002fe40000000029 */
[----:B------:R-:W-:Y:S02]  /*1e60*/  FFMA R26, R28, R21, R26 ;  /* 0x000000151c1a7223 */ /* 0x000fe4000000001a */
[----:B------:R-:W-:Y:S02]  /*1e70*/  FFMA R41, R24, R29, R41 ;  /* 0x0000001d18297223 */ /* 0x000fe40000000029 */
[----:B------:R-:W-:Y:S02]  /*1e80*/  FFMA R26, R29, R25, R26 ;  /* 0x000000191d1a7223 */ /* 0x000fe4000000001a */
[----:B---3--:R-:W-:Y:S02]  /*1e90*/  FFMA R28, R52, R30, R41 ;  /* 0x0000001e341c7223 */ /* 0x008fe40000000029 */
[----:B----4-:R-:W-:-:S02]  /*1ea0*/  FFMA R45, R20, R32, R45 ;  /* 0x00000020142d7223 */ /* 0x010fc4000000002d */
[----:B------:R-:W-:Y:S02]  /*1eb0*/  FFMA R40, R32, R21, R40 ;  /* 0x0000001520287223 */ /* 0x000fe40000000028 */
[----:B------:R-:W-:Y:S02]  /*1ec0*/  FFMA R29, R24, R33, R45 ;  /* 0x00000021181d7223 */ /* 0x000fe4000000002d */
[----:B------:R-:W-:Y:S01]  /*1ed0*/  FFMA R33, R33, R25, R40 ;  /* 0x0000001921217223 */ /* 0x000fe20000000028 */
[----:B------:R-:W1:Y:S01]  /*1ee0*/  LDS.128 R44, [R54+0x6ad0] ;  /* 0x006ad000362c7984 */ /* 0x000e620000000c00 */
[----:B0-----:R-:W-:Y:S02]  /*1ef0*/  FFMA R55, R20, R36, R55 ;  /* 0x0000002414377223 */ /* 0x001fe40000000037 */
[----:B------:R-:W-:Y:S02]  /*1f00*/  FFMA R36, R36, R21, R42 ;  /* 0x0000001524247223 */ /* 0x000fe4000000002a */
[----:B------:R-:W0:Y:S01]  /*1f10*/  LDS.128 R40, [R54+0x66d0] ;  /* 0x0066d00036287984 */ /* 0x000e220000000c00 */
[----:B------:R-:W-:-:S02]  /*1f20*/  FFMA R30, R30, R53, R26 ;  /* 0x000000351e1e7223 */ /* 0x000fc4000000001a */
[----:B------:R-:W-:Y:S02]  /*1f30*/  FFMA R8, R52, R10, R17 ;  /* 0x0000000a34087223 */ /* 0x000fe40000000011 */
[----:B-1----:R-:W-:Y:S02]  /*1f40*/  FFMA R27, R20, R44, R27 ;  /* 0x0000002c141b7223 */ /* 0x002fe4000000001b */
[-C--:B------:R-:W-:Y:S02]  /*1f50*/  FFMA R44, R44, R21.reuse, R18 ;  /* 0x000000152c2c7223 */ /* 0x080fe40000000012 */
[----:B0-----:R-:W-:Y:S02]  /*1f60*/  FFMA R26, R20, R40, R19 ;  /* 0x00000028141a7223 */ /* 0x001fe40000000013 */
[----:B------:R-:W-:Y:S02]  /*1f70*/  FFMA R40, R40, R21, R16 ;  /* 0x0000001528287223 */ /* 0x000fe40000000010 */
[----:B------:R-:W0:Y:S01]  /*1f80*/  LDS.128 R16, [R54+0x6ed0] ;  /* 0x006ed00036107984 */ /* 0x000e220000000c00 */
[----:B------:R-:W-:-:S02]  /*1f90*/  FFMA R55, R24, R37, R55 ;  /* 0x0000002518377223 */ /* 0x000fc40000000037 */
[----:B------:R-:W-:Y:S02]  /*1fa0*/  FFMA R36, R25, R37, R36 ;  /* 0x0000002519247223 */ /* 0x000fe40000000024 */
[C---:B------:R-:W-:Y:S02]  /*1fb0*/  FFMA R27, R24.reuse, R45, R27 ;  /* 0x0000002d181b7223 */ /* 0x040fe4000000001b */
[----:B------:R-:W-:Y:S02]  /*1fc0*/  FFMA R9, R24, R13, R57 ;  /* 0x0000000d18097223 */ /* 0x000fe40000000039 */
[----:B------:R-:W-:Y:S02]  /*1fd0*/  FFMA R58, R13, R25, R58 ;  /* 0x000000190d3a7223 */ /* 0x000fe4000000003a */
[----:B------:R-:W-:Y:S02]  /*1fe0*/  FFMA R10, R10, R53, R12 ;  /* 0x000000350a0a7223 */ /* 0x000fe4000000000c */
[----:B------:R-:W1:Y:S01]  /*1ff0*/  LDS.64 R12, [R50.X8+0x4670] ;  /* 0x00467000320c7984 */ /* 0x000e620000008a00 */
[----:B------:R-:W-:-:S02]  /*2000*/  FFMA R44, R25, R45, R44 ;  /* 0x0000002d192c7223 */ /* 0x000fc4000000002c */
[----:B------:R-:W-:Y:S02]  /*2010*/  FFMA R37, R52, R46, R27 ;  /* 0x0000002e34257223 */ /* 0x000fe4000000001b */
[----:B0-----:R-:W-:Y:S02]  /*2020*/  FFMA R23, R20, R16, R23 ;  /* 0x0000001014177223 */ /* 0x001fe40000000017 */
[----:B------:R-:W-:Y:S02]  /*2030*/  FFMA R22, R16, R21, R22 ;  /* 0x0000001510167223 */ /* 0x000fe40000000016 */
[C---:B------:R-:W-:Y:S02]  /*2040*/  FFMA R21, R24.reuse, R41, R26 ;  /* 0x0000002918157223 */ /* 0x040fe4000000001a */
[----:B------:R-:W-:Y:S02]  /*2050*/  FFMA R23, R24, R17, R23 ;  /* 0x0000001118177223 */ /* 0x000fe40000000017 */
[----:B------:R-:W-:-:S02]  /*2060*/  FFMA R16, R52, R38, R55 ;  /* 0x0000002634107223 */ /* 0x000fc40000000037 */
[----:B------:R-:W-:Y:S02]  /*2070*/  FFMA R38, R38, R53, R36 ;  /* 0x0000003526267223 */ /* 0x000fe40000000024 */
[C---:B------:R-:W-:Y:S02]  /*2080*/  FFMA R36, R25.reuse, R41, R40 ;  /* 0x0000002919247223 */ /* 0x040fe40000000028 */
[C---:B------:R-:W-:Y:S01]  /*2090*/  FFMA R32, R52.reuse, R42, R21 ;  /* 0x0000002a34207223 */ /* 0x040fe20000000015 */
[----:B------:R-:W-:Y:S01]  /*20a0*/  LDS.64 R40, [R50.X8+0x4980] ;  /* 0x0049800032287984 */ /* 0x000fe20000008a00 */
[----:B------:R-:W-:Y:S02]  /*20b0*/  FFMA R17, R25, R17, R22 ;  /* 0x0000001119117223 */ /* 0x000fe40000000016 */
[C---:B------:R-:W-:Y:S01]  /*20c0*/  FFMA R45, R52.reuse, R18, R23 ;  /* 0x00000012342d7223 */ /* 0x040fe20000000017 */
[----:B------:R-:W0:Y:S04]  /*20d0*/  LDS.128 R24, [R54+0x6260] ;  /* 0x0062600036187984 */ /* 0x000e280000000c00 */
[----:B------:R-:W2:Y:S01]  /*20e0*/  LDS.128 R20, [R54+0x6660] ;  /* 0x0066600036147984 */ /* 0x000ea20000000c00 */
[----:B------:R-:W-:-:S02]  /*20f0*/  FFMA R9, R52, R14, R9 ;  /* 0x0000000e34097223 */ /* 0x000fc40000000009 */
[-C--:B------:R-:W-:Y:S02]  /*2100*/  FFMA R14, R14, R53.reuse, R58 ;  /* 0x000000350e0e7223 */ /* 0x080fe4000000003a */
[----:B------:R-:W-:Y:S02]  /*2110*/  FFMA R29, R52, R34, R29 ;  /* 0x00000022341d7223 */ /* 0x000fe4000000001d */
[-C--:B------:R-:W-:Y:S02]  /*2120*/  FFMA R46, R46, R53.reuse, R44 ;  /* 0x000000352e2e7223 */ /* 0x080fe4000000002c */
[-C--:B------:R-:W-:Y:S02]  /*2130*/  FFMA R34, R34, R53.reuse, R33 ;  /* 0x0000003522227223 */ /* 0x080fe40000000021 */
[----:B------:R-:W-:Y:S02]  /*2140*/  FFMA R44, R18, R53, R17 ;  /* 0x00000035122c7223 */ /* 0x000fe40000000011 */
[----:B-1----:R-:W-:-:S02]  /*2150*/  FFMA R17, R12, R11, R8 ;  /* 0x0000000b0c117223 */ /* 0x002fc40000000008 */
[----:B------:R-:W-:Y:S02]  /*2160*/  FFMA R18, R11, R13, R10 ;  /* 0x0000000d0b127223 */ /* 0x000fe4000000000a */
[C---:B------:R-:W-:Y:S02]  /*2170*/  FFMA R55, R12.reuse, R15, R9 ;  /* 0x0000000f0c377223 */ /* 0x040fe40000000009 */
[----:B------:R-:W-:Y:S01]  /*2180*/  FFMA R14, R15, R13, R14 ;  /* 0x0000000d0f0e7223 */ /* 0x000fe2000000000e */
[----:B------:R-:W1:Y:S01]  /*2190*/  LDS.128 R8, [R54+0x6a60] ;  /* 0x006a600036087984 */ /* 0x000e620000000c00 */
[----:B------:R-:W-:Y:S02]  /*21a0*/  FFMA R33, R12, R31, R28 ;  /* 0x0000001f0c217223 */ /* 0x000fe4000000001c */
[----:B------:R-:W-:Y:S02]  /*21b0*/  FFMA R30, R31, R13, R30 ;  /* 0x0000000d1f1e7223 */ /* 0x000fe4000000001e */
[----:B------:R-:W-:-:S02]  /*21c0*/  FFMA R36, R42, R53, R36 ;  /* 0x000000352a247223 */ /* 0x000fc40000000024 */
[C---:B------:R-:W-:Y:S02]  /*21d0*/  FFMA R31, R12.reuse, R39, R16 ;  /* 0x000000270c1f7223 */ /* 0x040fe40000000010 */
[----:B------:R-:W-:Y:S02]  /*21e0*/  FFMA R39, R39, R13, R38 ;  /* 0x0000000d27277223 */ /* 0x000fe40000000026 */
[C---:B------:R-:W-:Y:S02]  /*21f0*/  FFMA R37, R12.reuse, R47, R37 ;  /* 0x0000002f0c257223 */ /* 0x040fe40000000025 */
[----:B------:R-:W-:Y:S02]  /*2200*/  FFMA R38, R47, R13, R46 ;  /* 0x0000000d2f267223 */ /* 0x000fe4000000002e */
[----:B------:R-:W-:Y:S02]  /*2210*/  FFMA R29, R12, R35, R29 ;  /* 0x000000230c1d7223 */ /* 0x000fe4000000001d */
[----:B0-----:R-:W-:-:S02]  /*2220*/  FFMA R47, R24, R40, R17 ;  /* 0x00000028182f7223 */ /* 0x001fc40000000011 */
[----:B------:R-:W-:Y:S02]  /*2230*/  FFMA R34, R35, R13, R34 ;  /* 0x0000000d23227223 */ /* 0x000fe40000000022 */
[----:B--2---:R-:W-:Y:S02]  /*2240*/  FFMA R55, R40, R20, R55 ;  /* 0x0000001428377223 */ /* 0x004fe40000000037 */
[C---:B------:R-:W-:Y:S02]  /*2250*/  FFMA R53, R12.reuse, R43, R32 ;  /* 0x0000002b0c357223 */ /* 0x040fe40000000020 */
[----:B------:R-:W-:Y:S02]  /*2260*/  FFMA R45, R12, R19, R45 ;  /* 0x000000130c2d7223 */ /* 0x000fe4000000002d */
[-C--:B------:R-:W-:Y:S02]  /*2270*/  FFMA R36, R43, R13.reuse, R36 ;  /* 0x0000000d2b247223 */ /* 0x080fe40000000024 */
[----:B------:R-:W-:Y:S01]  /*2280*/  FFMA R44, R19, R13, R44 ;  /* 0x0000000d132c7223 */ /* 0x000fe2000000002c */
[----:B------:R-:W0:Y:S01]  /*2290*/  LDS.64 R42, [R50.X8+0x4c90] ;  /* 0x004c9000322a7984 */ /* 0x000e220000008a00 */
[----:B------:R-:W-:-:S02]  /*22a0*/  FFMA R24, R24, R41, R18 ;  /* 0x0000002918187223 */ /* 0x000fc40000000012 */
[-C--:B------:R-:W-:Y:S01]  /*22b0*/  FFMA R20, R20, R41.reuse, R14 ;  /* 0x0000002914147223 */ /* 0x080fe2000000000e */
[----:B------:R-:W2:Y:S04]  /*22c0*/  LDS.128 R16, [R54+0x62e0] ;  /* 0x0062e00036107984 */ /* 0x000ea80000000c00 */
[----:B------:R-:W3:Y:S01]  /*22d0*/  LDS.128 R12, [R54+0x6e60] ;  /* 0x006e6000360c7984 */ /* 0x000ee20000000c00 */
[----:B-1----:R-:W-:Y:S02]  /*22e0*/  FFMA R33, R40, R8, R33 ;  /* 0x0000000828217223 */ /* 0x002fe40000000021 */
[----:B------:R-:W-:Y:S02]  /*22f0*/  FFMA R30, R8, R41, R30 ;  /* 0x00000029081e7223 */ /* 0x000fe4000000001e */
[----:B0-----:R-:W-:-:S02]  /*2300*/  FFMA R57, R42, R9, R33 ;  /* 0x000000092a397223 */ /* 0x001fc40000000021 */
[C---:B--2---:R-:W-:Y:S02]  /*2310*/  FFMA R31, R40.reuse, R16, R31 ;  /* 0x00000010281f7223 */ /* 0x044fe4000000001f */
[----:B---3--:R-:W-:Y:S02]  /*2320*/  FFMA R29, R40, R12, R29 ;  /* 0x0000000c281d7223 */ /* 0x008fe4000000001d */
[----:B------:R-:W-:Y:S02]  /*2330*/  FFMA R9, R9, R43, R30 ;  /* 0x0000002b09097223 */ /* 0x000fe4000000001e */
[----:B------:R-:W-:Y:S02]  /*2340*/  FFMA R8, R12, R41, R34 ;  /* 0x000000290c087223 */ /* 0x000fe40000000022 */
[C---:B------:R-:W-:Y:S01]  /*2350*/  FFMA R59, R42.reuse, R13, R29 ;  /* 0x0000000d2a3b7223 */ /* 0x040fe2000000001d */
[----:B------:R-:W0:Y:S01]  /*2360*/  LDS.128 R32, [R54+0x6ae0] ;  /* 0x006ae00036207984 */ /* 0x000e220000000c00 */
[----:B------:R-:W-:-:S03]  /*2370*/  FFMA R61, R42, R17, R31 ;  /* 0x000000112a3d7223 */ /* 0x000fc6000000001f */
[----:B------:R-:W1:Y:S01]  /*2380*/  LDS.128 R28, [R54+0x66e0] ;  /* 0x0066e000361c7984 */ /* 0x000e620000000c00 */
[----:B------:R-:W-:Y:S02]  /*2390*/  FFMA R55, R42, R21, R55 ;  /* 0x000000152a377223 */ /* 0x000fe40000000037 */
[----:B------:R-:W-:Y:S02]  /*23a0*/  FFMA R21, R21, R43, R20 ;  /* 0x0000002b15157223 */ /* 0x000fe40000000014 */
[----:B------:R-:W-:Y:S02]  /*23b0*/  FFMA R20, R16, R41, R39 ;  /* 0x0000002910147223 */ /* 0x000fe40000000027 */
[----:B------:R-:W-:Y:S02]  /*23c0*/  FFMA R8, R13, R43, R8 ;  /* 0x0000002b0d087223 */ /* 0x000fe40000000008 */
[----:B------:R-:W2:Y:S01]  /*23d0*/  LDS.64 R12, [R50.X8+0x4fa0] ;  /* 0x004fa000320c7984 */ /* 0x000ea20000008a00 */
[----:B0-----:R-:W-:-:S02]  /*23e0*/  FFMA R37, R40, R32, R37 ;  /* 0x0000002028257223 */ /* 0x001fc40000000025 */
[-C--:B------:R-:W-:Y:S02]  /*23f0*/  FFMA R38, R32, R41.reuse, R38 ;  /* 0x0000002920267223 */ /* 0x080fe40000000026 */
[----:B-1----:R-:W-:Y:S02]  /*2400*/  FFMA R53, R40, R28, R53 ;  /* 0x0000001c28357223 */ /* 0x002fe40000000035 */
[----:B------:R-:W-:Y:S02]  /*2410*/  FFMA R36, R28, R41, R36 ;  /* 0x000000291c247223 */ /* 0x000fe40000000024 */
[C---:B------:R-:W-:Y:S02]  /*2420*/  FFMA R53, R42.reuse, R29, R53 ;  /* 0x0000001d2a357223 */ /* 0x040fe40000000035 */
[----:B------:R-:W-:Y:S02]  /*2430*/  FFMA R63, R42, R33, R37 ;  /* 0x000000212a3f7223 */ /* 0x000fe40000000025 */
[----:B------:R-:W-:-:S02]  /*2440*/  FFMA R29, R43, R29, R36 ;  /* 0x0000001d2b1d7223 */ /* 0x000fc40000000024 */
[C---:B------:R-:W-:Y:S02]  /*2450*/  FFMA R33, R43.reuse, R33, R38 ;  /* 0x000000212b217223 */ /* 0x040fe40000000026 */
[----:B------:R-:W0:Y:S01]  /*2460*/  LDS.128 R36, [R54+0x6ee0] ;  /* 0x006ee00036247984 */ /* 0x000e220000000c00 */
[----:B------:R-:W-:Y:S02]  /*2470*/  FFMA R47, R42, R25, R47 ;  /* 0x000000192a2f7223 */ /* 0x000fe4000000002f */
[----:B------:R-:W-:Y:S02]  /*2480*/  FFMA R20, R43, R17, R20 ;  /* 0x000000112b147223 */ /* 0x000fe40000000014 */
[----:B------:R-:W1:Y:S01]  /*2490*/  LDS.64 R16, [R50.X8+0x52b0] ;  /* 0x0052b00032107984 */ /* 0x000e620000008a00 */
[----:B--2---:R-:W-:Y:S02]  /*24a0*/  FFMA R55, R12, R22, R55 ;  /* 0x000000160c377223 */ /* 0x004fe40000000037 */
[----:B------:R-:W-:-:S02]  /*24b0*/  FFMA R25, R25, R43, R24 ;  /* 0x0000002b19197223 */ /* 0x000fc40000000018 */
[-C--:B------:R-:W-:Y:S02]  /*24c0*/  FFMA R22, R22, R13.reuse, R21 ;  /* 0x0000000d16167223 */ /* 0x080fe40000000015 */
[C---:B------:R-:W-:Y:S02]  /*24d0*/  FFMA R57, R12.reuse, R10, R57 ;  /* 0x0000000a0c397223 */ /* 0x040fe40000000039 */
[C---:B------:R-:W-:Y:S02]  /*24e0*/  FFMA R59, R12.reuse, R14, R59 ;  /* 0x0000000e0c3b7223 */ /* 0x040fe4000000003b */
[----:B------:R-:W-:Y:S02]  /*24f0*/  FFMA R24, R12, R26, R47 ;  /* 0x0000001a0c187223 */ /* 0x000fe4000000002f */
[-C--:B------:R-:W-:Y:S02]  /*2500*/  FFMA R10, R10, R13.reuse, R9 ;  /* 0x0000000d0a0a7223 */ /* 0x080fe40000000009 */
[----:B------:R-:W-:-:S02]  /*2510*/  FFMA R14, R14, R13, R8 ;  /* 0x0000000d0e0e7223 */ /* 0x000fc40000000008 */
[----:B------:R-:W-:Y:S01]  /*2520*/  LDS.64 R8, [R50.X8+0x55c0] ;  /* 0x0055c00032087984 */ /* 0x000fe20000008a00 */
[----:B0-----:R-:W-:Y:S02]  /*2530*/  FFMA R45, R40, R36, R45 ;  /* 0x00000024282d7223 */ /* 0x001fe4000000002d */
[----:B------:R-:W-:Y:S02]  /*2540*/  FFMA R44, R36, R41, R44 ;  /* 0x00000029242c7223 */ /* 0x000fe4000000002c */
[-C--:B------:R-:W-:Y:S02]  /*2550*/  FFMA R45, R42, R37.reuse, R45 ;  /* 0x000000252a2d7223 */ /* 0x080fe4000000002d */
[----:B------:R-:W-:Y:S02]  /*2560*/  FFMA R37, R43, R37, R44 ;  /* 0x000000252b257223 */ /* 0x000fe4000000002c */
[----:B------:R-:W-:Y:S01]  /*2570*/  FFMA R21, R12, R38, R45 ;  /* 0x000000260c157223 */ /* 0x000fe2000000002d */
[----:B------:R-:W-:Y:S04]  /*2580*/  LDS.128 R40, [R54+0x6270] ;  /* 0x0062700036287984 */ /* 0x000fe80000000c00 */
[----:B------:R-:W0:Y:S01]  /*2590*/  LDS.128 R44, [R54+0x6670] ;  /* 0x00667000362c7984 */ /* 0x000e220000000c00 */
[----:B------:R-:W-:-:S02]  /*25a0*/  FFMA R26, R26, R13, R25 ;  /* 0x0000000d1a1a7223 */ /* 0x000fc40000000019 */
[C---:B------:R-:W-:Y:S02]  /*25b0*/  FFMA R53, R12.reuse, R30, R53 ;  /* 0x0000001e0c357223 */ /* 0x040fe40000000035 */
[C---:B------:R-:W-:Y:S02]  /*25c0*/  FFMA R63, R12.reuse, R34, R63 ;  /* 0x000000220c3f7223 */ /* 0x040fe4000000003f */
[----:B------:R-:W-:Y:S02]  /*25d0*/  FFMA R61, R12, R18, R61 ;  /* 0x000000120c3d7223 */ /* 0x000fe4000000003d */
[-C--:B------:R-:W-:Y:S02]  /*25e0*/  FFMA R20, R18, R13.reuse, R20 ;  /* 0x0000000d12147223 */ /* 0x080fe40000000014 */
[-C--:B------:R-:W-:Y:S02]  /*25f0*/  FFMA R30, R30, R13.reuse, R29 ;  /* 0x0000000d1e1e7223 */ /* 0x080fe4000000001d */
[-C--:B------:R-:W-:Y:S01]  /*2600*/  FFMA R34, R34, R13.reuse, R33 ;  /* 0x0000000d22227223 */ /* 0x080fe20000000021 */
[----:B------:R-:W-:Y:S01]  /*2610*/  LDS.64 R28, [R50.X8+0x5be0] ;  /* 0x005be000321c7984 */ /* 0x000fe20000008a00 */
[----:B------:R-:W-:-:S02]  /*2620*/  FFMA R52, R38, R13, R37 ;  /* 0x0000000d26347223 */ /* 0x000fc40000000025 */
[C---:B-1----:R-:W-:Y:S01]  /*2630*/  FFMA R25, R16.reuse, R27, R24 ;  /* 0x0000001b10197223 */ /* 0x042fe20000000018 */
[----:B------:R-:W1:Y:S01]  /*2640*/  LDS.64 R12, [R50.X8+0x58d0] ;  /* 0x0058d000320c7984 */ /* 0x000e620000008a00 */
[----:B------:R-:W-:Y:S02]  /*2650*/  FFMA R26, R27, R17, R26 ;  /* 0x000000111b1a7223 */ /* 0x000fe4000000001a */
[C---:B------:R-:W-:Y:S02]  /*2660*/  FFMA R27, R16.reuse, R23, R55 ;  /* 0x00000017101b7223 */ /* 0x040fe40000000037 */
[----:B------:R-:W-:Y:S02]  /*2670*/  FFMA R22, R23, R17, R22 ;  /* 0x0000001117167223 */ /* 0x000fe40000000016 */
[----:B------:R-:W-:Y:S02]  /*2680*/  FFMA R33, R16, R11, R57 ;  /* 0x0000000b10217223 */ /* 0x000fe40000000039 */
[----:B------:R-:W-:-:S02]  /*2690*/  FFMA R11, R11, R17, R10 ;  /* 0x000000110b0b7223 */ /* 0x000fc4000000000a */
[C---:B------:R-:W-:Y:S02]  /*26a0*/  FFMA R37, R16.reuse, R15, R59 ;  /* 0x0000000f10257223 */ /* 0x040fe4000000003b */
[C---:B------:R-:W-:Y:S02]  /*26b0*/  FFMA R55, R16.reuse, R31, R53 ;  /* 0x0000001f10377223 */ /* 0x040fe40000000035 */
[----:B------:R-:W-:Y:S02]  /*26c0*/  FFMA R14, R15, R17, R14 ;  /* 0x000000110f0e7223 */ /* 0x000fe4000000000e */
[C---:B------:R-:W-:Y:S02]  /*26d0*/  FFMA R59, R16.reuse, R19, R61 ;  /* 0x00000013103b7223 */ /* 0x040fe4000000003d */
[C---:B------:R-:W-:Y:S02]  /*26e0*/  FFMA R53, R16.reuse, R35, R63 ;  /* 0x0000002310357223 */ /* 0x040fe4000000003f */
[----:B------:R-:W-:-:S02]  /*26f0*/  FFMA R57, R16, R39, R21 ;  /* 0x0000002710397223 */ /* 0x000fc40000000015 */
[-C--:B------:R-:W-:Y:S02]  /*2700*/  FFMA R36, R19, R17.reuse, R20 ;  /* 0x0000001113247223 */ /* 0x080fe40000000014 */
[-C--:B------:R-:W-:Y:S02]  /*2710*/  FFMA R10, R31, R17.reuse, R30 ;  /* 0x000000111f0a7223 */ /* 0x080fe4000000001e */
[-C--:B------:R-:W-:Y:S01]  /*2720*/  FFMA R38, R35, R17.reuse, R34 ;  /* 0x0000001123267223 */ /* 0x080fe20000000022 */
[----:B------:R-:W-:Y:S01]  /*2730*/  LDS.64 R30, [R50.X8+0x5ef0] ;  /* 0x005ef000321e7984 */ /* 0x000fe20000008a00 */
[----:B------:R-:W-:Y:S02]  /*2740*/  FFMA R52, R39, R17, R52 ;  /* 0x0000001127347223 */ /* 0x000fe40000000034 */
[----:B0-----:R-:W-:Y:S01]  /*2750*/  FFMA R27, R8, R44, R27 ;  /* 0x0000002c081b7223 */ /* 0x001fe2000000001b */
[----:B------:R-:W0:Y:S01]  /*2760*/  LDS.128 R16, [R54+0x6a70] ;  /* 0x006a700036107984 */ /* 0x000e220000000c00 */
[----:B------:R-:W-:-:S03]  /*2770*/  FFMA R44, R44, R9, R22 ;  /* 0x000000092c2c7223 */ /* 0x000fc60000000016 */
[----:B------:R-:W2:Y:S01]  /*2780*/  LDS.128 R20, [R54+0x6e70] ;  /* 0x006e700036147984 */ /* 0x000ea20000000c00 */
[C---:B------:R-:W-:Y:S02]  /*2790*/  FFMA R25, R40.reuse, R8, R25 ;  /* 0x0000000828197223 */ /* 0x040fe40000000019 */
[----:B------:R-:W-:Y:S02]  /*27a0*/  FFMA R26, R40, R9, R26 ;  /* 0x00000009281a7223 */ /* 0x000fe4000000001a */
[C---:B-1----:R-:W-:Y:S02]  /*27b0*/  FFMA R25, R12.reuse, R41, R25 ;  /* 0x000000290c197223 */ /* 0x042fe40000000019 */
[----:B------:R-:W-:Y:S02]  /*27c0*/  FFMA R26, R41, R13, R26 ;  /* 0x0000000d291a7223 */ /* 0x000fe4000000001a */
[----:B------:R-:W-:Y:S02]  /*27d0*/  FFMA R27, R12, R45, R27 ;  /* 0x0000002d0c1b7223 */ /* 0x000fe4000000001b */
[----:B------:R-:W-:-:S02]  /*27e0*/  FFMA R15, R28, R42, R25 ;  /* 0x0000002a1c0f7223 */ /* 0x000fc40000000019 */
[----:B------:R-:W-:Y:S02]  /*27f0*/  FFMA R42, R42, R29, R26 ;  /* 0x0000001d2a2a7223 */ /* 0x000fe4000000001a */
[----:B------:R-:W-:Y:S02]  /*2800*/  FFMA R39, R28, R46, R27 ;  /* 0x0000002e1c277223 */ /* 0x000fe4000000001b */
[----:B------:R-:W1:Y:S01]  /*2810*/  LDS.128 R24, [R54+0x62f0] ;  /* 0x0062f00036187984 */ /* 0x000e620000000c00 */
[----:B0-----:R-:W-:Y:S02]  /*2820*/  FFMA R33, R8, R16, R33 ;  /* 0x0000001008217223 */ /* 0x001fe40000000021 */
[-C--:B------:R-:W-:Y:S02]  /*2830*/  FFMA R16, R16, R9.reuse, R11 ;  /* 0x0000000910107223 */ /* 0x080fe4000000000b */
[----:B--2---:R-:W-:Y:S02]  /*2840*/  FFMA R37, R8, R20, R37 ;  /* 0x0000001408257223 */ /* 0x004fe40000000025 */
[----:B------:R-:W-:-:S02]  /*2850*/  FFMA R14, R20, R9, R14 ;  /* 0x00000009140e7223 */ /* 0x000fc4000000000e */
[----:B------:R-:W-:Y:S02]  /*2860*/  FFMA R16, R17, R13, R16 ;  /* 0x0000000d11107223 */ /* 0x000fe40000000010 */
[C---:B------:R-:W-:Y:S02]  /*2870*/  FFMA R11, R12.reuse, R17, R33 ;  /* 0x000000110c0b7223 */ /* 0x040fe40000000021 */
[----:B------:R-:W-:Y:S01]  /*2880*/  FFMA R37, R12, R21, R37 ;  /* 0x000000150c257223 */ /* 0x000fe20000000025 */
[----:B------:R-:W0:Y:S01]  /*2890*/  LDS.128 R32, [R54+0x66f0] ;  /* 0x0066f00036207984 */ /* 0x000e220000000c00 */
[----:B------:R-:W-:Y:S02]  /*28a0*/  FFMA R14, R21, R13, R14 ;  /* 0x0000000d150e7223 */ /* 0x000fe4000000000e */
[----:B------:R-:W-:Y:S02]  /*28b0*/  FFMA R16, R18, R29, R16 ;  /* 0x0000001d12107223 */ /* 0x000fe40000000010 */
[----:B------:R-:W-:-:S02]  /*28c0*/  FFMA R11, R28, R18, R11 ;  /* 0x000000121c0b7223 */ /* 0x000fc4000000000b */
[----:B------:R-:W-:Y:S02]  /*28d0*/  FFMA R41, R28, R22, R37 ;  /* 0x000000161c297223 */ /* 0x000fe40000000025 */
[----:B------:R-:W-:Y:S02]  /*28e0*/  FFMA R14, R22, R29, R14 ;  /* 0x0000001d160e7223 */ /* 0x000fe4000000000e */
[C---:B------:R-:W-:Y:S02]  /*28f0*/  FFMA R11, R30.reuse, R19, R11 ;  /* 0x000000131e0b7223 */ /* 0x040fe4000000000b */
[----:B------:R-:W-:Y:S02]  /*2900*/  FFMA R37, R19, R31, R16 ;  /* 0x0000001f13257223 */ /* 0x000fe40000000010 */
[----:B------:R-:W-:Y:S01]  /*2910*/  FFMA R41, R30, R23, R41 ;  /* 0x000000171e297223 */ /* 0x000fe20000000029 */
[----:B------:R-:W2:Y:S01]  /*2920*/  LDS.128 R16, [R54+0x6af0] ;  /* 0x006af00036107984 */ /* 0x000ea20000000c00 */
[----:B------:R-:W-:-:S03]  /*2930*/  FFMA R14, R23, R31, R14 ;  /* 0x0000001f170e7223 */ /* 0x000fc6000000000e */
[----:B------:R-:W3:Y:S01]  /*2940*/  LDS.128 R20, [R54+0x6ef0] ;  /* 0x006ef00036147984 */ /* 0x000ee20000000c00 */
[----:B------:R-:W-:Y:S01]  /*2950*/  IADD3 R49, R49, 0x1, RZ ;  /* 0x0000000131317810 */ /* 0x000fe20007ffe0ff */
[----:B-1----:R-:W-:-:S03]  /*2960*/  FFMA R59, R8, R24, R59 ;  /* 0x00000018083b7223 */ /* 0x002fc6000000003b */
[----:B------:R-:W-:Y:S01]  /*2970*/  ISETP.NE.AND P0, PT, R49, 0x8, PT ;  /* 0x000000083100780c */ /* 0x000fe20003f05270 */
[----:B------:R-:W-:Y:S02]  /*2980*/  FFMA R36, R24, R9, R36 ;  /* 0x0000000918247223 */ /* 0x000fe40000000024 */
[----:B------:R-:W-:Y:S02]  /*2990*/  FFMA R44, R45, R13, R44 ;  /* 0x0000000d2d2c7223 */ /* 0x000fe4000000002c */
[-C--:B------:R-:W-:Y:S02]  /*29a0*/  FFMA R59, R12, R25.reuse, R59 ;  /* 0x000000190c3b7223 */ /* 0x080fe4000000003b */
[----:B------:R-:W-:Y:S02]  /*29b0*/  FFMA R36, R13, R25, R36 ;  /* 0x000000190d247223 */ /* 0x000fe40000000024 */
[----:B0-----:R-:W-:Y:S02]  /*29c0*/  FFMA R55, R8, R32, R55 ;  /* 0x0000002008377223 */ /* 0x001fe40000000037 */
[----:B------:R-:W-:-:S02]  /*29d0*/  FFMA R10, R32, R9, R10 ;  /* 0x00000009200a7223 */ /* 0x000fc4000000000a */
[-C--:B------:R-:W-:Y:S02]  /*29e0*/  FFMA R55, R12, R33.reuse, R55 ;  /* 0x000000210c377223 */ /* 0x080fe40000000037 */
[----:B------:R-:W-:Y:S02]  /*29f0*/  FFMA R10, R13, R33, R10 ;  /* 0x000000210d0a7223 */ /* 0x000fe4000000000a */
[----:B------:R-:W-:Y:S02]  /*2a00*/  FFMA R44, R46, R29, R44 ;  /* 0x0000001d2e2c7223 */ /* 0x000fe4000000002c */
[----:B--2---:R-:W-:Y:S02]  /*2a10*/  FFMA R53, R8, R16, R53 ;  /* 0x0000001008357223 */ /* 0x004fe40000000035 */
[----:B------:R-:W-:Y:S02]  /*2a20*/  FFMA R38, R16, R9, R38 ;  /* 0x0000000910267223 */ /* 0x000fe40000000026 */
[----:B---3--:R-:W-:-:S02]  /*2a30*/  FFMA R57, R8, R20, R57 ;  /* 0x0000001408397223 */ /* 0x008fc40000000039 */
[----:B------:R-:W-:Y:S02]  /*2a40*/  FFMA R52, R20, R9, R52 ;  /* 0x0000000914347223 */ /* 0x000fe40000000034 */
[CC--:B------:R-:W-:Y:S02]  /*2a50*/  FFMA R53, R12.reuse, R17.reuse, R53 ;  /* 0x000000110c357223 */ /* 0x0c0fe40000000035 */
[C---:B------:R-:W-:Y:S02]  /*2a60*/  FFMA R38, R13.reuse, R17, R38 ;  /* 0x000000110d267223 */ /* 0x040fe40000000026 */
[-C--:B------:R-:W-:Y:S02]  /*2a70*/  FFMA R57, R12, R21.reuse, R57 ;  /* 0x000000150c397223 */ /* 0x080fe40000000039 */
[----:B------:R-:W-:Y:S02]  /*2a80*/  FFMA R52, R13, R21, R52 ;  /* 0x000000150d347223 */ /* 0x000fe40000000034 */
[----:B------:R-:W-:-:S02]  /*2a90*/  FFMA R59, R28, R26, R59 ;  /* 0x0000001a1c3b7223 */ /* 0x000fc4000000003b */
[-C--:B------:R-:W-:Y:S02]  /*2aa0*/  FFMA R36, R26, R29.reuse, R36 ;  /* 0x0000001d1a247223 */ /* 0x080fe40000000024 */
[----:B------:R-:W-:Y:S02]  /*2ab0*/  FFMA R45, R28, R34, R55 ;  /* 0x000000221c2d7223 */ /* 0x000fe40000000037 */
[-C--:B------:R-:W-:Y:S02]  /*2ac0*/  FFMA R10, R34, R29.reuse, R10 ;  /* 0x0000001d220a7223 */ /* 0x080fe4000000000a */
[----:B------:R-:W-:Y:S02]  /*2ad0*/  FFMA R53, R28, R18, R53 ;  /* 0x000000121c357223 */ /* 0x000fe40000000035 */
[----:B------:R-:W-:Y:S02]  /*2ae0*/  FFMA R38, R18, R29, R38 ;  /* 0x0000001d12267223 */ /* 0x000fe40000000026 */
        /* <DEDUP_REMOVED lines=8> */
[C---:B------:R-:W-:Y:S02]  /*2b70*/  FFMA R45, R30.reuse, R35, R45 ;  /* 0x000000231e2d7223 */ /* 0x040fe4000000002d */
[----:B------:R-:W-:Y:S02]  /*2b80*/  FFMA R10, R35, R31, R10 ;  /* 0x0000001f230a7223 */ /* 0x000fe4000000000a */
[C---:B------:R-:W-:Y:S02]  /*2b90*/  FFMA R61, R30.reuse, R19, R53 ;  /* 0x000000131e3d7223 */ /* 0x040fe40000000035 */
[----:B------:R-:W-:Y:S02]  /*2ba0*/  FFMA R44, R19, R31, R38 ;  /* 0x0000001f132c7223 */ /* 0x000fe40000000026 */
[----:B------:R-:W-:-:S02]  /*2bb0*/  FFMA R57, R30, R23, R57 ;  /* 0x000000171e397223 */ /* 0x000fc40000000039 */
[----:B------:R-:W-:Y:S01]  /*2bc0*/  FFMA R59, R23, R31, R52 ;  /* 0x0000001f173b7223 */ /* 0x000fe20000000034 */
[----:B------:R-:W-:Y:S01]  /*2bd0*/  @!P0 CALL.REL.NOINC `(.L_x_0) ;  /* 0x0000001000008944 */ /* 0x000fe20003c00000 */
[----:B------:R-:W-:Y:S05]  /*2be0*/  BRA `(.L_x_1) ;  /* 0xffffd5c000007947 */ /* 0x000fea000383ffff */
.L_x_0:
[----:B------:R-:W-:-:S05]  /*2bf0*/  LEA R51, R6, R51, 0x4 ;  /* 0x0000003306337211 */ /* 0x000fca00078e20ff */
[----:B------:R-:W-:-:S05]  /*2c00*/  IMAD R3, R51, 0xc4, R50 ;  /* 0x000000c433037824 */ /* 0x000fca00078e0232 */
[----:B------:R-:W-:-:S05]  /*2c10*/  SHF.L.U32 R3, R3, 0x1, RZ ;  /* 0x0000000103037819 */ /* 0x000fca00000006ff */
[----:B------:R-:W-:-:S05]  /*2c20*/  IMAD.WIDE R2, R3, R2, c[0x0][0x170] ;  /* 0x00005c0003027625 */ /* 0x000fca00078e0202 */
[----:B------:R-:W-:Y:S04]  /*2c30*/  STG.E [R2.64], R15 ;  /* 0x0000000f02007986 */ /* 0x000fe8000c101904 */
[----:B------:R-:W-:Y:S04]  /*2c40*/  STG.E [R2.64+0x1880], R39 ;  /* 0x0018802702007986 */ /* 0x000fe8000c101904 */
        /* <DEDUP_REMOVED lines=13> */
[----:B------:R-:W-:Y:S01]  /*2d20*/  STG.E [R2.64+0x4c94], R59 ;  /* 0x004c943b02007986 */ /* 0x000fe2000c101904 */
[----:B------:R-:W-:Y:S05]  /*2d30*/  EXIT ;  /* 0x000000000000794d */ /* 0x000fea0003800000 */
.L_x_2:
[----:B------:R-:W-:-:S00]  /*2d40*/  BRA `(.L_x_2) ;  /* 0xfffffff000007947 */ /* 0x000fc0000383ffff */
[----:B------:R-:W-:-:S00]  /*2d50*/  NOP ;  /* 0x0000000000007918 */ /* 0x000fc00000000000 */
        /* <DEDUP_REMOVED lines=10> */
.L_x_3:


//--------------------- .nv.shared.candidate3     --------------------------
	.section	.nv.shared.candidate3,"aw",@nobits
	.align	4
.nv.shared.candidate3:
	.zero		29184
